//
// Generated by NVIDIA NVVM Compiler
//
// Compiler Build ID: CL-36424714
// Cuda compilation tools, release 13.0, V13.0.88
// Based on NVVM 20.0.0
//

.version 9.0
.target sm_100
.address_size 64

	// .globl	_Z16haversine_kernelPdS_ddS_i
.func  (.param .align 16 .b8 func_retval0[16]) __internal_trig_reduction_slowpathd
(
	.param .b64 __internal_trig_reduction_slowpathd_param_0
)
;
.func  (.param .b64 func_retval0) __internal_accurate_pow
(
	.param .b64 __internal_accurate_pow_param_0
)
;
.global .align 8 .b8 __cudart_i2opi_d[144] = {8, 93, 141, 31, 177, 95, 251, 107, 234, 146, 82, 138, 247, 57, 7, 61, 123, 241, 229, 235, 199, 186, 39, 117, 45, 234, 95, 158, 102, 63, 70, 79, 183, 9, 203, 39, 207, 126, 54, 109, 31, 109, 10, 90, 139, 17, 47, 239, 15, 152, 5, 222, 255, 151, 248, 31, 59, 40, 249, 189, 139, 95, 132, 156, 244, 57, 83, 131, 57, 214, 145, 57, 65, 126, 95, 180, 38, 112, 156, 233, 132, 68, 187, 46, 245, 53, 130, 232, 62, 167, 41, 177, 28, 235, 29, 254, 28, 146, 209, 9, 234, 46, 73, 6, 224, 210, 77, 66, 58, 110, 36, 183, 97, 197, 187, 222, 171, 99, 81, 254, 65, 144, 67, 60, 153, 149, 98, 219, 192, 221, 52, 245, 209, 87, 39, 252, 41, 21, 68, 78, 110, 131, 249, 162};
.global .align 16 .b8 __cudart_sin_cos_coeffs[128] = {70, 210, 176, 44, 241, 229, 90, 190, 146, 227, 172, 105, 227, 29, 199, 62, 161, 98, 219, 25, 160, 1, 42, 191, 24, 8, 17, 17, 17, 17, 129, 63, 84, 85, 85, 85, 85, 85, 197, 191, 0, 0, 0, 0, 0, 0, 0, 0, 0, 0, 0, 0, 0, 0, 0, 0, 100, 129, 253, 32, 131, 255, 168, 189, 40, 133, 239, 193, 167, 238, 33, 62, 217, 230, 6, 142, 79, 126, 146, 190, 233, 188, 221, 25, 160, 1, 250, 62, 71, 93, 193, 22, 108, 193, 86, 191, 81, 85, 85, 85, 85, 85, 165, 63, 0, 0, 0, 0, 0, 0, 224, 191, 0, 0, 0, 0, 0, 0, 240, 63};

.visible .entry _Z16haversine_kernelPdS_ddS_i(
	.param .u64 .ptr .align 1 _Z16haversine_kernelPdS_ddS_i_param_0,
	.param .u64 .ptr .align 1 _Z16haversine_kernelPdS_ddS_i_param_1,
	.param .f64 _Z16haversine_kernelPdS_ddS_i_param_2,
	.param .f64 _Z16haversine_kernelPdS_ddS_i_param_3,
	.param .u64 .ptr .align 1 _Z16haversine_kernelPdS_ddS_i_param_4,
	.param .u32 _Z16haversine_kernelPdS_ddS_i_param_5
)
{
	.reg .pred 	%p<53>;
	.reg .b32 	%r<86>;
	.reg .b64 	%rd<28>;
	.reg .b64 	%fd<232>;

	ld.param.u64 	%rd1, [_Z16haversine_kernelPdS_ddS_i_param_0];
	ld.param.u64 	%rd2, [_Z16haversine_kernelPdS_ddS_i_param_1];
	ld.param.f64 	%fd60, [_Z16haversine_kernelPdS_ddS_i_param_2];
	ld.param.f64 	%fd61, [_Z16haversine_kernelPdS_ddS_i_param_3];
	ld.param.u64 	%rd3, [_Z16haversine_kernelPdS_ddS_i_param_4];
	ld.param.u32 	%r22, [_Z16haversine_kernelPdS_ddS_i_param_5];
	mov.u32 	%r23, %ctaid.x;
	mov.u32 	%r24, %ntid.x;
	mov.u32 	%r25, %tid.x;
	mad.lo.s32 	%r1, %r23, %r24, %r25;
	setp.ge.s32 	%p1, %r1, %r22;
	@%p1 bra 	$L__BB0_40;
	cvta.to.global.u64 	%rd4, %rd1;
	cvta.to.global.u64 	%rd5, %rd2;
	mul.f64 	%fd62, %fd60, 0d400921FB54442D18;
	div.rn.f64 	%fd1, %fd62, 0d4066800000000000;
	mul.f64 	%fd2, %fd61, 0d400921FB54442D18;
	mul.wide.s32 	%rd6, %r1, 8;
	add.s64 	%rd7, %rd4, %rd6;
	ld.global.f64 	%fd63, [%rd7];
	mul.f64 	%fd64, %fd63, 0d400921FB54442D18;
	div.rn.f64 	%fd3, %fd64, 0d4066800000000000;
	add.s64 	%rd8, %rd5, %rd6;
	ld.global.f64 	%fd65, [%rd8];
	mul.f64 	%fd4, %fd65, 0d400921FB54442D18;
	sub.f64 	%fd66, %fd3, %fd1;
	mul.f64 	%fd5, %fd66, 0d3FE0000000000000;
	abs.f64 	%fd6, %fd5;
	setp.neu.f64 	%p2, %fd6, 0d7FF0000000000000;
	@%p2 bra 	$L__BB0_3;
	mov.f64 	%fd72, 0d0000000000000000;
	mul.rn.f64 	%fd220, %fd5, %fd72;
	mov.b32 	%r80, 0;
	bra.uni 	$L__BB0_5;
$L__BB0_3:
	mul.f64 	%fd67, %fd5, 0d3FE45F306DC9C883;
	cvt.rni.s32.f64 	%r80, %fd67;
	cvt.rn.f64.s32 	%fd68, %r80;
	fma.rn.f64 	%fd69, %fd68, 0dBFF921FB54442D18, %fd5;
	fma.rn.f64 	%fd70, %fd68, 0dBC91A62633145C00, %fd69;
	fma.rn.f64 	%fd220, %fd68, 0dB97B839A252049C0, %fd70;
	setp.ltu.f64 	%p3, %fd6, 0d41E0000000000000;
	@%p3 bra 	$L__BB0_5;
	{ // callseq 0, 0
	.param .b64 param0;
	st.param.f64 	[param0], %fd5;
	.param .align 16 .b8 retval0[16];
	call.uni (retval0), 
	__internal_trig_reduction_slowpathd, 
	(
	param0
	);
	ld.param.f64 	%fd220, [retval0];
	ld.param.b32 	%r80, [retval0+8];
	} // callseq 0
$L__BB0_5:
	shl.b32 	%r28, %r80, 6;
	cvt.u64.u32 	%rd9, %r28;
	and.b64  	%rd10, %rd9, 64;
	mov.u64 	%rd11, __cudart_sin_cos_coeffs;
	add.s64 	%rd12, %rd11, %rd10;
	mul.rn.f64 	%fd73, %fd220, %fd220;
	and.b32  	%r29, %r80, 1;
	setp.eq.b32 	%p4, %r29, 1;
	selp.f64 	%fd74, 0dBDA8FF8320FD8164, 0d3DE5DB65F9785EBA, %p4;
	ld.global.nc.v2.f64 	{%fd75, %fd76}, [%rd12];
	fma.rn.f64 	%fd77, %fd74, %fd73, %fd75;
	fma.rn.f64 	%fd78, %fd77, %fd73, %fd76;
	ld.global.nc.v2.f64 	{%fd79, %fd80}, [%rd12+16];
	fma.rn.f64 	%fd81, %fd78, %fd73, %fd79;
	fma.rn.f64 	%fd82, %fd81, %fd73, %fd80;
	ld.global.nc.v2.f64 	{%fd83, %fd84}, [%rd12+32];
	fma.rn.f64 	%fd85, %fd82, %fd73, %fd83;
	fma.rn.f64 	%fd86, %fd85, %fd73, %fd84;
	fma.rn.f64 	%fd87, %fd86, %fd220, %fd220;
	fma.rn.f64 	%fd88, %fd86, %fd73, 0d3FF0000000000000;
	selp.f64 	%fd89, %fd88, %fd87, %p4;
	and.b32  	%r30, %r80, 2;
	setp.eq.s32 	%p5, %r30, 0;
	mov.f64 	%fd90, 0d0000000000000000;
	sub.f64 	%fd91, %fd90, %fd89;
	selp.f64 	%fd11, %fd89, %fd91, %p5;
	{
	.reg .b32 %temp; 
	mov.b64 	{%temp, %r5}, %fd11;
	}
	mov.f64 	%fd92, 0d4000000000000000;
	{
	.reg .b32 %temp; 
	mov.b64 	{%temp, %r31}, %fd92;
	}
	and.b32  	%r7, %r31, 2146435072;
	setp.eq.s32 	%p6, %r7, 1062207488;
	abs.f64 	%fd12, %fd11;
	{ // callseq 1, 0
	.param .b64 param0;
	st.param.f64 	[param0], %fd12;
	.param .b64 retval0;
	call.uni (retval0), 
	__internal_accurate_pow, 
	(
	param0
	);
	ld.param.f64 	%fd93, [retval0];
	} // callseq 1
	setp.lt.s32 	%p7, %r5, 0;
	neg.f64 	%fd95, %fd93;
	selp.f64 	%fd96, %fd95, %fd93, %p6;
	selp.f64 	%fd222, %fd96, %fd93, %p7;
	setp.neu.f64 	%p8, %fd11, 0d0000000000000000;
	@%p8 bra 	$L__BB0_7;
	setp.eq.s32 	%p9, %r7, 1062207488;
	selp.b32 	%r32, %r5, 0, %p9;
	setp.lt.s32 	%p10, %r31, 0;
	or.b32  	%r33, %r32, 2146435072;
	selp.b32 	%r34, %r33, %r32, %p10;
	mov.b32 	%r35, 0;
	mov.b64 	%fd222, {%r35, %r34};
$L__BB0_7:
	add.f64 	%fd97, %fd11, 0d4000000000000000;
	{
	.reg .b32 %temp; 
	mov.b64 	{%temp, %r36}, %fd97;
	}
	and.b32  	%r37, %r36, 2146435072;
	setp.ne.s32 	%p11, %r37, 2146435072;
	@%p11 bra 	$L__BB0_12;
	setp.num.f64 	%p12, %fd11, %fd11;
	@%p12 bra 	$L__BB0_10;
	mov.f64 	%fd98, 0d4000000000000000;
	add.rn.f64 	%fd222, %fd11, %fd98;
	bra.uni 	$L__BB0_12;
$L__BB0_10:
	setp.neu.f64 	%p13, %fd12, 0d7FF0000000000000;
	@%p13 bra 	$L__BB0_12;
	setp.lt.s32 	%p14, %r5, 0;
	setp.eq.s32 	%p15, %r7, 1062207488;
	setp.lt.s32 	%p16, %r31, 0;
	selp.b32 	%r39, 0, 2146435072, %p16;
	and.b32  	%r40, %r31, 2147483647;
	setp.ne.s32 	%p17, %r40, 1071644672;
	or.b32  	%r41, %r39, -2147483648;
	selp.b32 	%r42, %r41, %r39, %p17;
	selp.b32 	%r43, %r42, %r39, %p15;
	selp.b32 	%r44, %r43, %r39, %p14;
	mov.b32 	%r45, 0;
	mov.b64 	%fd222, {%r45, %r44};
$L__BB0_12:
	setp.eq.f64 	%p18, %fd11, 0d3FF0000000000000;
	selp.f64 	%fd19, 0d3FF0000000000000, %fd222, %p18;
	abs.f64 	%fd20, %fd1;
	setp.neu.f64 	%p19, %fd20, 0d7FF0000000000000;
	@%p19 bra 	$L__BB0_14;
	mov.f64 	%fd104, 0d0000000000000000;
	mul.rn.f64 	%fd224, %fd1, %fd104;
	mov.b32 	%r82, 1;
	bra.uni 	$L__BB0_17;
$L__BB0_14:
	mul.f64 	%fd99, %fd1, 0d3FE45F306DC9C883;
	cvt.rni.s32.f64 	%r81, %fd99;
	cvt.rn.f64.s32 	%fd100, %r81;
	fma.rn.f64 	%fd101, %fd100, 0dBFF921FB54442D18, %fd1;
	fma.rn.f64 	%fd102, %fd100, 0dBC91A62633145C00, %fd101;
	fma.rn.f64 	%fd224, %fd100, 0dB97B839A252049C0, %fd102;
	setp.ltu.f64 	%p20, %fd20, 0d41E0000000000000;
	@%p20 bra 	$L__BB0_16;
	{ // callseq 2, 0
	.param .b64 param0;
	st.param.f64 	[param0], %fd1;
	.param .align 16 .b8 retval0[16];
	call.uni (retval0), 
	__internal_trig_reduction_slowpathd, 
	(
	param0
	);
	ld.param.f64 	%fd224, [retval0];
	ld.param.b32 	%r81, [retval0+8];
	} // callseq 2
$L__BB0_16:
	add.s32 	%r82, %r81, 1;
$L__BB0_17:
	shl.b32 	%r48, %r82, 6;
	cvt.u64.u32 	%rd13, %r48;
	and.b64  	%rd14, %rd13, 64;
	add.s64 	%rd16, %rd11, %rd14;
	mul.rn.f64 	%fd105, %fd224, %fd224;
	and.b32  	%r49, %r82, 1;
	setp.eq.b32 	%p21, %r49, 1;
	selp.f64 	%fd106, 0dBDA8FF8320FD8164, 0d3DE5DB65F9785EBA, %p21;
	ld.global.nc.v2.f64 	{%fd107, %fd108}, [%rd16];
	fma.rn.f64 	%fd109, %fd106, %fd105, %fd107;
	fma.rn.f64 	%fd110, %fd109, %fd105, %fd108;
	ld.global.nc.v2.f64 	{%fd111, %fd112}, [%rd16+16];
	fma.rn.f64 	%fd113, %fd110, %fd105, %fd111;
	fma.rn.f64 	%fd114, %fd113, %fd105, %fd112;
	ld.global.nc.v2.f64 	{%fd115, %fd116}, [%rd16+32];
	fma.rn.f64 	%fd117, %fd114, %fd105, %fd115;
	fma.rn.f64 	%fd118, %fd117, %fd105, %fd116;
	fma.rn.f64 	%fd119, %fd118, %fd224, %fd224;
	fma.rn.f64 	%fd120, %fd118, %fd105, 0d3FF0000000000000;
	selp.f64 	%fd121, %fd120, %fd119, %p21;
	and.b32  	%r50, %r82, 2;
	setp.eq.s32 	%p22, %r50, 0;
	mov.f64 	%fd122, 0d0000000000000000;
	sub.f64 	%fd123, %fd122, %fd121;
	selp.f64 	%fd26, %fd121, %fd123, %p22;
	abs.f64 	%fd27, %fd3;
	setp.neu.f64 	%p23, %fd27, 0d7FF0000000000000;
	@%p23 bra 	$L__BB0_19;
	mov.f64 	%fd129, 0d0000000000000000;
	mul.rn.f64 	%fd226, %fd3, %fd129;
	mov.b32 	%r84, 1;
	bra.uni 	$L__BB0_22;
$L__BB0_19:
	mul.f64 	%fd124, %fd3, 0d3FE45F306DC9C883;
	cvt.rni.s32.f64 	%r83, %fd124;
	cvt.rn.f64.s32 	%fd125, %r83;
	fma.rn.f64 	%fd126, %fd125, 0dBFF921FB54442D18, %fd3;
	fma.rn.f64 	%fd127, %fd125, 0dBC91A62633145C00, %fd126;
	fma.rn.f64 	%fd226, %fd125, 0dB97B839A252049C0, %fd127;
	setp.ltu.f64 	%p24, %fd27, 0d41E0000000000000;
	@%p24 bra 	$L__BB0_21;
	{ // callseq 3, 0
	.param .b64 param0;
	st.param.f64 	[param0], %fd3;
	.param .align 16 .b8 retval0[16];
	call.uni (retval0), 
	__internal_trig_reduction_slowpathd, 
	(
	param0
	);
	ld.param.f64 	%fd226, [retval0];
	ld.param.b32 	%r83, [retval0+8];
	} // callseq 3
$L__BB0_21:
	add.s32 	%r84, %r83, 1;
$L__BB0_22:
	shl.b32 	%r53, %r84, 6;
	cvt.u64.u32 	%rd17, %r53;
	and.b64  	%rd18, %rd17, 64;
	add.s64 	%rd20, %rd11, %rd18;
	mul.rn.f64 	%fd130, %fd226, %fd226;
	and.b32  	%r54, %r84, 1;
	setp.eq.b32 	%p25, %r54, 1;
	selp.f64 	%fd131, 0dBDA8FF8320FD8164, 0d3DE5DB65F9785EBA, %p25;
	ld.global.nc.v2.f64 	{%fd132, %fd133}, [%rd20];
	fma.rn.f64 	%fd134, %fd131, %fd130, %fd132;
	fma.rn.f64 	%fd135, %fd134, %fd130, %fd133;
	ld.global.nc.v2.f64 	{%fd136, %fd137}, [%rd20+16];
	fma.rn.f64 	%fd138, %fd135, %fd130, %fd136;
	fma.rn.f64 	%fd139, %fd138, %fd130, %fd137;
	ld.global.nc.v2.f64 	{%fd140, %fd141}, [%rd20+32];
	fma.rn.f64 	%fd142, %fd139, %fd130, %fd140;
	fma.rn.f64 	%fd143, %fd142, %fd130, %fd141;
	fma.rn.f64 	%fd144, %fd143, %fd226, %fd226;
	fma.rn.f64 	%fd145, %fd143, %fd130, 0d3FF0000000000000;
	selp.f64 	%fd146, %fd145, %fd144, %p25;
	and.b32  	%r55, %r84, 2;
	setp.eq.s32 	%p26, %r55, 0;
	mov.f64 	%fd147, 0d0000000000000000;
	sub.f64 	%fd148, %fd147, %fd146;
	selp.f64 	%fd149, %fd146, %fd148, %p26;
	mul.f64 	%fd33, %fd26, %fd149;
	div.rn.f64 	%fd150, %fd4, 0d4066800000000000;
	div.rn.f64 	%fd151, %fd2, 0d4066800000000000;
	sub.f64 	%fd152, %fd150, %fd151;
	mul.f64 	%fd34, %fd152, 0d3FE0000000000000;
	abs.f64 	%fd35, %fd34;
	setp.neu.f64 	%p27, %fd35, 0d7FF0000000000000;
	@%p27 bra 	$L__BB0_24;
	mov.f64 	%fd158, 0d0000000000000000;
	mul.rn.f64 	%fd227, %fd34, %fd158;
	mov.b32 	%r85, 0;
	bra.uni 	$L__BB0_26;
$L__BB0_24:
	mul.f64 	%fd153, %fd34, 0d3FE45F306DC9C883;
	cvt.rni.s32.f64 	%r85, %fd153;
	cvt.rn.f64.s32 	%fd154, %r85;
	fma.rn.f64 	%fd155, %fd154, 0dBFF921FB54442D18, %fd34;
	fma.rn.f64 	%fd156, %fd154, 0dBC91A62633145C00, %fd155;
	fma.rn.f64 	%fd227, %fd154, 0dB97B839A252049C0, %fd156;
	setp.ltu.f64 	%p28, %fd35, 0d41E0000000000000;
	@%p28 bra 	$L__BB0_26;
	{ // callseq 4, 0
	.param .b64 param0;
	st.param.f64 	[param0], %fd34;
	.param .align 16 .b8 retval0[16];
	call.uni (retval0), 
	__internal_trig_reduction_slowpathd, 
	(
	param0
	);
	ld.param.f64 	%fd227, [retval0];
	ld.param.b32 	%r85, [retval0+8];
	} // callseq 4
$L__BB0_26:
	setp.eq.s32 	%p29, %r7, 1062207488;
	shl.b32 	%r59, %r85, 6;
	cvt.u64.u32 	%rd21, %r59;
	and.b64  	%rd22, %rd21, 64;
	add.s64 	%rd24, %rd11, %rd22;
	mul.rn.f64 	%fd159, %fd227, %fd227;
	and.b32  	%r60, %r85, 1;
	setp.eq.b32 	%p30, %r60, 1;
	selp.f64 	%fd160, 0dBDA8FF8320FD8164, 0d3DE5DB65F9785EBA, %p30;
	ld.global.nc.v2.f64 	{%fd161, %fd162}, [%rd24];
	fma.rn.f64 	%fd163, %fd160, %fd159, %fd161;
	fma.rn.f64 	%fd164, %fd163, %fd159, %fd162;
	ld.global.nc.v2.f64 	{%fd165, %fd166}, [%rd24+16];
	fma.rn.f64 	%fd167, %fd164, %fd159, %fd165;
	fma.rn.f64 	%fd168, %fd167, %fd159, %fd166;
	ld.global.nc.v2.f64 	{%fd169, %fd170}, [%rd24+32];
	fma.rn.f64 	%fd171, %fd168, %fd159, %fd169;
	fma.rn.f64 	%fd172, %fd171, %fd159, %fd170;
	fma.rn.f64 	%fd173, %fd172, %fd227, %fd227;
	fma.rn.f64 	%fd174, %fd172, %fd159, 0d3FF0000000000000;
	selp.f64 	%fd175, %fd174, %fd173, %p30;
	and.b32  	%r61, %r85, 2;
	setp.eq.s32 	%p31, %r61, 0;
	mov.f64 	%fd176, 0d0000000000000000;
	sub.f64 	%fd177, %fd176, %fd175;
	selp.f64 	%fd40, %fd175, %fd177, %p31;
	{
	.reg .b32 %temp; 
	mov.b64 	{%temp, %r21}, %fd40;
	}
	abs.f64 	%fd41, %fd40;
	{ // callseq 5, 0
	.param .b64 param0;
	st.param.f64 	[param0], %fd41;
	.param .b64 retval0;
	call.uni (retval0), 
	__internal_accurate_pow, 
	(
	param0
	);
	ld.param.f64 	%fd178, [retval0];
	} // callseq 5
	setp.lt.s32 	%p32, %r21, 0;
	neg.f64 	%fd180, %fd178;
	selp.f64 	%fd181, %fd180, %fd178, %p29;
	selp.f64 	%fd229, %fd181, %fd178, %p32;
	setp.neu.f64 	%p33, %fd40, 0d0000000000000000;
	@%p33 bra 	$L__BB0_28;
	setp.eq.s32 	%p34, %r7, 1062207488;
	selp.b32 	%r62, %r21, 0, %p34;
	setp.lt.s32 	%p35, %r31, 0;
	or.b32  	%r63, %r62, 2146435072;
	selp.b32 	%r64, %r63, %r62, %p35;
	mov.b32 	%r65, 0;
	mov.b64 	%fd229, {%r65, %r64};
$L__BB0_28:
	add.f64 	%fd182, %fd40, 0d4000000000000000;
	{
	.reg .b32 %temp; 
	mov.b64 	{%temp, %r66}, %fd182;
	}
	and.b32  	%r67, %r66, 2146435072;
	setp.ne.s32 	%p36, %r67, 2146435072;
	@%p36 bra 	$L__BB0_33;
	setp.num.f64 	%p37, %fd40, %fd40;
	@%p37 bra 	$L__BB0_31;
	mov.f64 	%fd183, 0d4000000000000000;
	add.rn.f64 	%fd229, %fd40, %fd183;
	bra.uni 	$L__BB0_33;
$L__BB0_31:
	setp.neu.f64 	%p38, %fd41, 0d7FF0000000000000;
	@%p38 bra 	$L__BB0_33;
	setp.lt.s32 	%p39, %r21, 0;
	setp.eq.s32 	%p40, %r7, 1062207488;
	setp.lt.s32 	%p41, %r31, 0;
	selp.b32 	%r69, 0, 2146435072, %p41;
	and.b32  	%r70, %r31, 2147483647;
	setp.ne.s32 	%p42, %r70, 1071644672;
	or.b32  	%r71, %r69, -2147483648;
	selp.b32 	%r72, %r71, %r69, %p42;
	selp.b32 	%r73, %r72, %r69, %p40;
	selp.b32 	%r74, %r73, %r69, %p39;
	mov.b32 	%r75, 0;
	mov.b64 	%fd229, {%r75, %r74};
$L__BB0_33:
	setp.eq.f64 	%p43, %fd40, 0d3FF0000000000000;
	selp.f64 	%fd184, 0d3FF0000000000000, %fd229, %p43;
	fma.rn.f64 	%fd185, %fd33, %fd184, %fd19;
	sqrt.rn.f64 	%fd48, %fd185;
	mov.f64 	%fd186, 0d3FF0000000000000;
	sub.f64 	%fd187, %fd186, %fd185;
	sqrt.rn.f64 	%fd49, %fd187;
	abs.f64 	%fd50, %fd49;
	abs.f64 	%fd51, %fd48;
	setp.leu.f64 	%p44, %fd51, %fd50;
	setp.gt.f64 	%p45, %fd51, %fd50;
	selp.f64 	%fd52, %fd51, %fd50, %p45;
	selp.f64 	%fd188, %fd50, %fd51, %p45;
	div.rn.f64 	%fd189, %fd188, %fd52;
	mul.f64 	%fd190, %fd189, %fd189;
	fma.rn.f64 	%fd191, %fd190, 0dBEF53E1D2A25FF7E, 0d3F2D3B63DBB65B49;
	fma.rn.f64 	%fd192, %fd191, %fd190, 0dBF5312788DDE082E;
	fma.rn.f64 	%fd193, %fd192, %fd190, 0d3F6F9690C8249315;
	fma.rn.f64 	%fd194, %fd193, %fd190, 0dBF82CF5AABC7CF0D;
	fma.rn.f64 	%fd195, %fd194, %fd190, 0d3F9162B0B2A3BFDE;
	fma.rn.f64 	%fd196, %fd195, %fd190, 0dBF9A7256FEB6FC6B;
	fma.rn.f64 	%fd197, %fd196, %fd190, 0d3FA171560CE4A489;
	fma.rn.f64 	%fd198, %fd197, %fd190, 0dBFA4F44D841450E4;
	fma.rn.f64 	%fd199, %fd198, %fd190, 0d3FA7EE3D3F36BB95;
	fma.rn.f64 	%fd200, %fd199, %fd190, 0dBFAAD32AE04A9FD1;
	fma.rn.f64 	%fd201, %fd200, %fd190, 0d3FAE17813D66954F;
	fma.rn.f64 	%fd202, %fd201, %fd190, 0dBFB11089CA9A5BCD;
	fma.rn.f64 	%fd203, %fd202, %fd190, 0d3FB3B12B2DB51738;
	fma.rn.f64 	%fd204, %fd203, %fd190, 0dBFB745D022F8DC5C;
	fma.rn.f64 	%fd205, %fd204, %fd190, 0d3FBC71C709DFE927;
	fma.rn.f64 	%fd206, %fd205, %fd190, 0dBFC2492491FA1744;
	fma.rn.f64 	%fd207, %fd206, %fd190, 0d3FC99999999840D2;
	fma.rn.f64 	%fd208, %fd207, %fd190, 0dBFD555555555544C;
	mul.f64 	%fd209, %fd190, %fd208;
	fma.rn.f64 	%fd53, %fd209, %fd189, %fd189;
	@%p44 bra 	$L__BB0_35;
	{
	.reg .b32 %temp; 
	mov.b64 	{%temp, %r77}, %fd49;
	}
	setp.lt.s32 	%p47, %r77, 0;
	neg.f64 	%fd212, %fd53;
	selp.f64 	%fd213, %fd53, %fd212, %p47;
	add.f64 	%fd230, %fd213, 0d3FF921FB54442D18;
	bra.uni 	$L__BB0_36;
$L__BB0_35:
	{
	.reg .b32 %temp; 
	mov.b64 	{%temp, %r76}, %fd49;
	}
	setp.lt.s32 	%p46, %r76, 0;
	mov.f64 	%fd210, 0d400921FB54442D18;
	sub.f64 	%fd211, %fd210, %fd53;
	selp.f64 	%fd230, %fd211, %fd53, %p46;
$L__BB0_36:
	setp.neu.f64 	%p48, %fd52, 0d0000000000000000;
	@%p48 bra 	$L__BB0_38;
	{
	.reg .b32 %temp; 
	mov.b64 	{%temp, %r79}, %fd49;
	}
	setp.lt.s32 	%p51, %r79, 0;
	selp.f64 	%fd231, 0d400921FB54442D18, 0d0000000000000000, %p51;
	bra.uni 	$L__BB0_39;
$L__BB0_38:
	setp.eq.f64 	%p49, %fd50, %fd51;
	{
	.reg .b32 %temp; 
	mov.b64 	{%temp, %r78}, %fd49;
	}
	setp.lt.s32 	%p50, %r78, 0;
	selp.f64 	%fd214, 0d4002D97C7F3321D2, 0d3FE921FB54442D18, %p50;
	selp.f64 	%fd231, %fd214, %fd230, %p49;
$L__BB0_39:
	add.rn.f64 	%fd215, %fd50, %fd51;
	setp.nan.f64 	%p52, %fd215, %fd215;
	copysign.f64 	%fd216, %fd48, %fd231;
	selp.f64 	%fd217, %fd215, %fd216, %p52;
	add.f64 	%fd218, %fd217, %fd217;
	mul.f64 	%fd219, %fd218, 0d40AEED999999999A;
	cvta.to.global.u64 	%rd25, %rd3;
	add.s64 	%rd27, %rd25, %rd6;
	st.global.f64 	[%rd27], %fd219;
$L__BB0_40:
	ret;

}
	// .globl	_Z30calculate_distances_from_cairoPdS_ddS_i
.visible .entry _Z30calculate_distances_from_cairoPdS_ddS_i(
	.param .u64 .ptr .align 1 _Z30calculate_distances_from_cairoPdS_ddS_i_param_0,
	.param .u64 .ptr .align 1 _Z30calculate_distances_from_cairoPdS_ddS_i_param_1,
	.param .f64 _Z30calculate_distances_from_cairoPdS_ddS_i_param_2,
	.param .f64 _Z30calculate_distances_from_cairoPdS_ddS_i_param_3,
	.param .u64 .ptr .align 1 _Z30calculate_distances_from_cairoPdS_ddS_i_param_4,
	.param .u32 _Z30calculate_distances_from_cairoPdS_ddS_i_param_5
)
{
	.reg .pred 	%p<53>;
	.reg .b32 	%r<86>;
	.reg .b64 	%rd<28>;
	.reg .b64 	%fd<232>;

	ld.param.u64 	%rd1, [_Z30calculate_distances_from_cairoPdS_ddS_i_param_0];
	ld.param.u64 	%rd2, [_Z30calculate_distances_from_cairoPdS_ddS_i_param_1];
	ld.param.f64 	%fd60, [_Z30calculate_distances_from_cairoPdS_ddS_i_param_2];
	ld.param.f64 	%fd61, [_Z30calculate_distances_from_cairoPdS_ddS_i_param_3];
	ld.param.u64 	%rd3, [_Z30calculate_distances_from_cairoPdS_ddS_i_param_4];
	ld.param.u32 	%r22, [_Z30calculate_distances_from_cairoPdS_ddS_i_param_5];
	mov.u32 	%r23, %ctaid.x;
	mov.u32 	%r24, %ntid.x;
	mov.u32 	%r25, %tid.x;
	mad.lo.s32 	%r1, %r23, %r24, %r25;
	setp.ge.s32 	%p1, %r1, %r22;
	@%p1 bra 	$L__BB1_40;
	cvta.to.global.u64 	%rd4, %rd1;
	cvta.to.global.u64 	%rd5, %rd2;
	mul.f64 	%fd62, %fd60, 0d400921FB54442D18;
	div.rn.f64 	%fd1, %fd62, 0d4066800000000000;
	mul.f64 	%fd2, %fd61, 0d400921FB54442D18;
	mul.wide.s32 	%rd6, %r1, 8;
	add.s64 	%rd7, %rd4, %rd6;
	ld.global.f64 	%fd63, [%rd7];
	mul.f64 	%fd64, %fd63, 0d400921FB54442D18;
	div.rn.f64 	%fd3, %fd64, 0d4066800000000000;
	add.s64 	%rd8, %rd5, %rd6;
	ld.global.f64 	%fd65, [%rd8];
	mul.f64 	%fd4, %fd65, 0d400921FB54442D18;
	sub.f64 	%fd66, %fd3, %fd1;
	mul.f64 	%fd5, %fd66, 0d3FE0000000000000;
	abs.f64 	%fd6, %fd5;
	setp.neu.f64 	%p2, %fd6, 0d7FF0000000000000;
	@%p2 bra 	$L__BB1_3;
	mov.f64 	%fd72, 0d0000000000000000;
	mul.rn.f64 	%fd220, %fd5, %fd72;
	mov.b32 	%r80, 0;
	bra.uni 	$L__BB1_5;
$L__BB1_3:
	mul.f64 	%fd67, %fd5, 0d3FE45F306DC9C883;
	cvt.rni.s32.f64 	%r80, %fd67;
	cvt.rn.f64.s32 	%fd68, %r80;
	fma.rn.f64 	%fd69, %fd68, 0dBFF921FB54442D18, %fd5;
	fma.rn.f64 	%fd70, %fd68, 0dBC91A62633145C00, %fd69;
	fma.rn.f64 	%fd220, %fd68, 0dB97B839A252049C0, %fd70;
	setp.ltu.f64 	%p3, %fd6, 0d41E0000000000000;
	@%p3 bra 	$L__BB1_5;
	{ // callseq 6, 0
	.param .b64 param0;
	st.param.f64 	[param0], %fd5;
	.param .align 16 .b8 retval0[16];
	call.uni (retval0), 
	__internal_trig_reduction_slowpathd, 
	(
	param0
	);
	ld.param.f64 	%fd220, [retval0];
	ld.param.b32 	%r80, [retval0+8];
	} // callseq 6
$L__BB1_5:
	shl.b32 	%r28, %r80, 6;
	cvt.u64.u32 	%rd9, %r28;
	and.b64  	%rd10, %rd9, 64;
	mov.u64 	%rd11, __cudart_sin_cos_coeffs;
	add.s64 	%rd12, %rd11, %rd10;
	mul.rn.f64 	%fd73, %fd220, %fd220;
	and.b32  	%r29, %r80, 1;
	setp.eq.b32 	%p4, %r29, 1;
	selp.f64 	%fd74, 0dBDA8FF8320FD8164, 0d3DE5DB65F9785EBA, %p4;
	ld.global.nc.v2.f64 	{%fd75, %fd76}, [%rd12];
	fma.rn.f64 	%fd77, %fd74, %fd73, %fd75;
	fma.rn.f64 	%fd78, %fd77, %fd73, %fd76;
	ld.global.nc.v2.f64 	{%fd79, %fd80}, [%rd12+16];
	fma.rn.f64 	%fd81, %fd78, %fd73, %fd79;
	fma.rn.f64 	%fd82, %fd81, %fd73, %fd80;
	ld.global.nc.v2.f64 	{%fd83, %fd84}, [%rd12+32];
	fma.rn.f64 	%fd85, %fd82, %fd73, %fd83;
	fma.rn.f64 	%fd86, %fd85, %fd73, %fd84;
	fma.rn.f64 	%fd87, %fd86, %fd220, %fd220;
	fma.rn.f64 	%fd88, %fd86, %fd73, 0d3FF0000000000000;
	selp.f64 	%fd89, %fd88, %fd87, %p4;
	and.b32  	%r30, %r80, 2;
	setp.eq.s32 	%p5, %r30, 0;
	mov.f64 	%fd90, 0d0000000000000000;
	sub.f64 	%fd91, %fd90, %fd89;
	selp.f64 	%fd11, %fd89, %fd91, %p5;
	{
	.reg .b32 %temp; 
	mov.b64 	{%temp, %r5}, %fd11;
	}
	mov.f64 	%fd92, 0d4000000000000000;
	{
	.reg .b32 %temp; 
	mov.b64 	{%temp, %r31}, %fd92;
	}
	and.b32  	%r7, %r31, 2146435072;
	setp.eq.s32 	%p6, %r7, 1062207488;
	abs.f64 	%fd12, %fd11;
	{ // callseq 7, 0
	.param .b64 param0;
	st.param.f64 	[param0], %fd12;
	.param .b64 retval0;
	call.uni (retval0), 
	__internal_accurate_pow, 
	(
	param0
	);
	ld.param.f64 	%fd93, [retval0];
	} // callseq 7
	setp.lt.s32 	%p7, %r5, 0;
	neg.f64 	%fd95, %fd93;
	selp.f64 	%fd96, %fd95, %fd93, %p6;
	selp.f64 	%fd222, %fd96, %fd93, %p7;
	setp.neu.f64 	%p8, %fd11, 0d0000000000000000;
	@%p8 bra 	$L__BB1_7;
	setp.eq.s32 	%p9, %r7, 1062207488;
	selp.b32 	%r32, %r5, 0, %p9;
	setp.lt.s32 	%p10, %r31, 0;
	or.b32  	%r33, %r32, 2146435072;
	selp.b32 	%r34, %r33, %r32, %p10;
	mov.b32 	%r35, 0;
	mov.b64 	%fd222, {%r35, %r34};
$L__BB1_7:
	add.f64 	%fd97, %fd11, 0d4000000000000000;
	{
	.reg .b32 %temp; 
	mov.b64 	{%temp, %r36}, %fd97;
	}
	and.b32  	%r37, %r36, 2146435072;
	setp.ne.s32 	%p11, %r37, 2146435072;
	@%p11 bra 	$L__BB1_12;
	setp.num.f64 	%p12, %fd11, %fd11;
	@%p12 bra 	$L__BB1_10;
	mov.f64 	%fd98, 0d4000000000000000;
	add.rn.f64 	%fd222, %fd11, %fd98;
	bra.uni 	$L__BB1_12;
$L__BB1_10:
	setp.neu.f64 	%p13, %fd12, 0d7FF0000000000000;
	@%p13 bra 	$L__BB1_12;
	setp.lt.s32 	%p14, %r5, 0;
	setp.eq.s32 	%p15, %r7, 1062207488;
	setp.lt.s32 	%p16, %r31, 0;
	selp.b32 	%r39, 0, 2146435072, %p16;
	and.b32  	%r40, %r31, 2147483647;
	setp.ne.s32 	%p17, %r40, 1071644672;
	or.b32  	%r41, %r39, -2147483648;
	selp.b32 	%r42, %r41, %r39, %p17;
	selp.b32 	%r43, %r42, %r39, %p15;
	selp.b32 	%r44, %r43, %r39, %p14;
	mov.b32 	%r45, 0;
	mov.b64 	%fd222, {%r45, %r44};
$L__BB1_12:
	setp.eq.f64 	%p18, %fd11, 0d3FF0000000000000;
	selp.f64 	%fd19, 0d3FF0000000000000, %fd222, %p18;
	abs.f64 	%fd20, %fd1;
	setp.neu.f64 	%p19, %fd20, 0d7FF0000000000000;
	@%p19 bra 	$L__BB1_14;
	mov.f64 	%fd104, 0d0000000000000000;
	mul.rn.f64 	%fd224, %fd1, %fd104;
	mov.b32 	%r82, 1;
	bra.uni 	$L__BB1_17;
$L__BB1_14:
	mul.f64 	%fd99, %fd1, 0d3FE45F306DC9C883;
	cvt.rni.s32.f64 	%r81, %fd99;
	cvt.rn.f64.s32 	%fd100, %r81;
	fma.rn.f64 	%fd101, %fd100, 0dBFF921FB54442D18, %fd1;
	fma.rn.f64 	%fd102, %fd100, 0dBC91A62633145C00, %fd101;
	fma.rn.f64 	%fd224, %fd100, 0dB97B839A252049C0, %fd102;
	setp.ltu.f64 	%p20, %fd20, 0d41E0000000000000;
	@%p20 bra 	$L__BB1_16;
	{ // callseq 8, 0
	.param .b64 param0;
	st.param.f64 	[param0], %fd1;
	.param .align 16 .b8 retval0[16];
	call.uni (retval0), 
	__internal_trig_reduction_slowpathd, 
	(
	param0
	);
	ld.param.f64 	%fd224, [retval0];
	ld.param.b32 	%r81, [retval0+8];
	} // callseq 8
$L__BB1_16:
	add.s32 	%r82, %r81, 1;
$L__BB1_17:
	shl.b32 	%r48, %r82, 6;
	cvt.u64.u32 	%rd13, %r48;
	and.b64  	%rd14, %rd13, 64;
	add.s64 	%rd16, %rd11, %rd14;
	mul.rn.f64 	%fd105, %fd224, %fd224;
	and.b32  	%r49, %r82, 1;
	setp.eq.b32 	%p21, %r49, 1;
	selp.f64 	%fd106, 0dBDA8FF8320FD8164, 0d3DE5DB65F9785EBA, %p21;
	ld.global.nc.v2.f64 	{%fd107, %fd108}, [%rd16];
	fma.rn.f64 	%fd109, %fd106, %fd105, %fd107;
	fma.rn.f64 	%fd110, %fd109, %fd105, %fd108;
	ld.global.nc.v2.f64 	{%fd111, %fd112}, [%rd16+16];
	fma.rn.f64 	%fd113, %fd110, %fd105, %fd111;
	fma.rn.f64 	%fd114, %fd113, %fd105, %fd112;
	ld.global.nc.v2.f64 	{%fd115, %fd116}, [%rd16+32];
	fma.rn.f64 	%fd117, %fd114, %fd105, %fd115;
	fma.rn.f64 	%fd118, %fd117, %fd105, %fd116;
	fma.rn.f64 	%fd119, %fd118, %fd224, %fd224;
	fma.rn.f64 	%fd120, %fd118, %fd105, 0d3FF0000000000000;
	selp.f64 	%fd121, %fd120, %fd119, %p21;
	and.b32  	%r50, %r82, 2;
	setp.eq.s32 	%p22, %r50, 0;
	mov.f64 	%fd122, 0d0000000000000000;
	sub.f64 	%fd123, %fd122, %fd121;
	selp.f64 	%fd26, %fd121, %fd123, %p22;
	abs.f64 	%fd27, %fd3;
	setp.neu.f64 	%p23, %fd27, 0d7FF0000000000000;
	@%p23 bra 	$L__BB1_19;
	mov.f64 	%fd129, 0d0000000000000000;
	mul.rn.f64 	%fd226, %fd3, %fd129;
	mov.b32 	%r84, 1;
	bra.uni 	$L__BB1_22;
$L__BB1_19:
	mul.f64 	%fd124, %fd3, 0d3FE45F306DC9C883;
	cvt.rni.s32.f64 	%r83, %fd124;
	cvt.rn.f64.s32 	%fd125, %r83;
	fma.rn.f64 	%fd126, %fd125, 0dBFF921FB54442D18, %fd3;
	fma.rn.f64 	%fd127, %fd125, 0dBC91A62633145C00, %fd126;
	fma.rn.f64 	%fd226, %fd125, 0dB97B839A252049C0, %fd127;
	setp.ltu.f64 	%p24, %fd27, 0d41E0000000000000;
	@%p24 bra 	$L__BB1_21;
	{ // callseq 9, 0
	.param .b64 param0;
	st.param.f64 	[param0], %fd3;
	.param .align 16 .b8 retval0[16];
	call.uni (retval0), 
	__internal_trig_reduction_slowpathd, 
	(
	param0
	);
	ld.param.f64 	%fd226, [retval0];
	ld.param.b32 	%r83, [retval0+8];
	} // callseq 9
$L__BB1_21:
	add.s32 	%r84, %r83, 1;
$L__BB1_22:
	shl.b32 	%r53, %r84, 6;
	cvt.u64.u32 	%rd17, %r53;
	and.b64  	%rd18, %rd17, 64;
	add.s64 	%rd20, %rd11, %rd18;
	mul.rn.f64 	%fd130, %fd226, %fd226;
	and.b32  	%r54, %r84, 1;
	setp.eq.b32 	%p25, %r54, 1;
	selp.f64 	%fd131, 0dBDA8FF8320FD8164, 0d3DE5DB65F9785EBA, %p25;
	ld.global.nc.v2.f64 	{%fd132, %fd133}, [%rd20];
	fma.rn.f64 	%fd134, %fd131, %fd130, %fd132;
	fma.rn.f64 	%fd135, %fd134, %fd130, %fd133;
	ld.global.nc.v2.f64 	{%fd136, %fd137}, [%rd20+16];
	fma.rn.f64 	%fd138, %fd135, %fd130, %fd136;
	fma.rn.f64 	%fd139, %fd138, %fd130, %fd137;
	ld.global.nc.v2.f64 	{%fd140, %fd141}, [%rd20+32];
	fma.rn.f64 	%fd142, %fd139, %fd130, %fd140;
	fma.rn.f64 	%fd143, %fd142, %fd130, %fd141;
	fma.rn.f64 	%fd144, %fd143, %fd226, %fd226;
	fma.rn.f64 	%fd145, %fd143, %fd130, 0d3FF0000000000000;
	selp.f64 	%fd146, %fd145, %fd144, %p25;
	and.b32  	%r55, %r84, 2;
	setp.eq.s32 	%p26, %r55, 0;
	mov.f64 	%fd147, 0d0000000000000000;
	sub.f64 	%fd148, %fd147, %fd146;
	selp.f64 	%fd149, %fd146, %fd148, %p26;
	mul.f64 	%fd33, %fd26, %fd149;
	div.rn.f64 	%fd150, %fd4, 0d4066800000000000;
	div.rn.f64 	%fd151, %fd2, 0d4066800000000000;
	sub.f64 	%fd152, %fd150, %fd151;
	mul.f64 	%fd34, %fd152, 0d3FE0000000000000;
	abs.f64 	%fd35, %fd34;
	setp.neu.f64 	%p27, %fd35, 0d7FF0000000000000;
	@%p27 bra 	$L__BB1_24;
	mov.f64 	%fd158, 0d0000000000000000;
	mul.rn.f64 	%fd227, %fd34, %fd158;
	mov.b32 	%r85, 0;
	bra.uni 	$L__BB1_26;
$L__BB1_24:
	mul.f64 	%fd153, %fd34, 0d3FE45F306DC9C883;
	cvt.rni.s32.f64 	%r85, %fd153;
	cvt.rn.f64.s32 	%fd154, %r85;
	fma.rn.f64 	%fd155, %fd154, 0dBFF921FB54442D18, %fd34;
	fma.rn.f64 	%fd156, %fd154, 0dBC91A62633145C00, %fd155;
	fma.rn.f64 	%fd227, %fd154, 0dB97B839A252049C0, %fd156;
	setp.ltu.f64 	%p28, %fd35, 0d41E0000000000000;
	@%p28 bra 	$L__BB1_26;
	{ // callseq 10, 0
	.param .b64 param0;
	st.param.f64 	[param0], %fd34;
	.param .align 16 .b8 retval0[16];
	call.uni (retval0), 
	__internal_trig_reduction_slowpathd, 
	(
	param0
	);
	ld.param.f64 	%fd227, [retval0];
	ld.param.b32 	%r85, [retval0+8];
	} // callseq 10
$L__BB1_26:
	setp.eq.s32 	%p29, %r7, 1062207488;
	shl.b32 	%r59, %r85, 6;
	cvt.u64.u32 	%rd21, %r59;
	and.b64  	%rd22, %rd21, 64;
	add.s64 	%rd24, %rd11, %rd22;
	mul.rn.f64 	%fd159, %fd227, %fd227;
	and.b32  	%r60, %r85, 1;
	setp.eq.b32 	%p30, %r60, 1;
	selp.f64 	%fd160, 0dBDA8FF8320FD8164, 0d3DE5DB65F9785EBA, %p30;
	ld.global.nc.v2.f64 	{%fd161, %fd162}, [%rd24];
	fma.rn.f64 	%fd163, %fd160, %fd159, %fd161;
	fma.rn.f64 	%fd164, %fd163, %fd159, %fd162;
	ld.global.nc.v2.f64 	{%fd165, %fd166}, [%rd24+16];
	fma.rn.f64 	%fd167, %fd164, %fd159, %fd165;
	fma.rn.f64 	%fd168, %fd167, %fd159, %fd166;
	ld.global.nc.v2.f64 	{%fd169, %fd170}, [%rd24+32];
	fma.rn.f64 	%fd171, %fd168, %fd159, %fd169;
	fma.rn.f64 	%fd172, %fd171, %fd159, %fd170;
	fma.rn.f64 	%fd173, %fd172, %fd227, %fd227;
	fma.rn.f64 	%fd174, %fd172, %fd159, 0d3FF0000000000000;
	selp.f64 	%fd175, %fd174, %fd173, %p30;
	and.b32  	%r61, %r85, 2;
	setp.eq.s32 	%p31, %r61, 0;
	mov.f64 	%fd176, 0d0000000000000000;
	sub.f64 	%fd177, %fd176, %fd175;
	selp.f64 	%fd40, %fd175, %fd177, %p31;
	{
	.reg .b32 %temp; 
	mov.b64 	{%temp, %r21}, %fd40;
	}
	abs.f64 	%fd41, %fd40;
	{ // callseq 11, 0
	.param .b64 param0;
	st.param.f64 	[param0], %fd41;
	.param .b64 retval0;
	call.uni (retval0), 
	__internal_accurate_pow, 
	(
	param0
	);
	ld.param.f64 	%fd178, [retval0];
	} // callseq 11
	setp.lt.s32 	%p32, %r21, 0;
	neg.f64 	%fd180, %fd178;
	selp.f64 	%fd181, %fd180, %fd178, %p29;
	selp.f64 	%fd229, %fd181, %fd178, %p32;
	setp.neu.f64 	%p33, %fd40, 0d0000000000000000;
	@%p33 bra 	$L__BB1_28;
	setp.eq.s32 	%p34, %r7, 1062207488;
	selp.b32 	%r62, %r21, 0, %p34;
	setp.lt.s32 	%p35, %r31, 0;
	or.b32  	%r63, %r62, 2146435072;
	selp.b32 	%r64, %r63, %r62, %p35;
	mov.b32 	%r65, 0;
	mov.b64 	%fd229, {%r65, %r64};
$L__BB1_28:
	add.f64 	%fd182, %fd40, 0d4000000000000000;
	{
	.reg .b32 %temp; 
	mov.b64 	{%temp, %r66}, %fd182;
	}
	and.b32  	%r67, %r66, 2146435072;
	setp.ne.s32 	%p36, %r67, 2146435072;
	@%p36 bra 	$L__BB1_33;
	setp.num.f64 	%p37, %fd40, %fd40;
	@%p37 bra 	$L__BB1_31;
	mov.f64 	%fd183, 0d4000000000000000;
	add.rn.f64 	%fd229, %fd40, %fd183;
	bra.uni 	$L__BB1_33;
$L__BB1_31:
	setp.neu.f64 	%p38, %fd41, 0d7FF0000000000000;
	@%p38 bra 	$L__BB1_33;
	setp.lt.s32 	%p39, %r21, 0;
	setp.eq.s32 	%p40, %r7, 1062207488;
	setp.lt.s32 	%p41, %r31, 0;
	selp.b32 	%r69, 0, 2146435072, %p41;
	and.b32  	%r70, %r31, 2147483647;
	setp.ne.s32 	%p42, %r70, 1071644672;
	or.b32  	%r71, %r69, -2147483648;
	selp.b32 	%r72, %r71, %r69, %p42;
	selp.b32 	%r73, %r72, %r69, %p40;
	selp.b32 	%r74, %r73, %r69, %p39;
	mov.b32 	%r75, 0;
	mov.b64 	%fd229, {%r75, %r74};
$L__BB1_33:
	setp.eq.f64 	%p43, %fd40, 0d3FF0000000000000;
	selp.f64 	%fd184, 0d3FF0000000000000, %fd229, %p43;
	fma.rn.f64 	%fd185, %fd33, %fd184, %fd19;
	sqrt.rn.f64 	%fd48, %fd185;
	mov.f64 	%fd186, 0d3FF0000000000000;
	sub.f64 	%fd187, %fd186, %fd185;
	sqrt.rn.f64 	%fd49, %fd187;
	abs.f64 	%fd50, %fd49;
	abs.f64 	%fd51, %fd48;
	setp.leu.f64 	%p44, %fd51, %fd50;
	setp.gt.f64 	%p45, %fd51, %fd50;
	selp.f64 	%fd52, %fd51, %fd50, %p45;
	selp.f64 	%fd188, %fd50, %fd51, %p45;
	div.rn.f64 	%fd189, %fd188, %fd52;
	mul.f64 	%fd190, %fd189, %fd189;
	fma.rn.f64 	%fd191, %fd190, 0dBEF53E1D2A25FF7E, 0d3F2D3B63DBB65B49;
	fma.rn.f64 	%fd192, %fd191, %fd190, 0dBF5312788DDE082E;
	fma.rn.f64 	%fd193, %fd192, %fd190, 0d3F6F9690C8249315;
	fma.rn.f64 	%fd194, %fd193, %fd190, 0dBF82CF5AABC7CF0D;
	fma.rn.f64 	%fd195, %fd194, %fd190, 0d3F9162B0B2A3BFDE;
	fma.rn.f64 	%fd196, %fd195, %fd190, 0dBF9A7256FEB6FC6B;
	fma.rn.f64 	%fd197, %fd196, %fd190, 0d3FA171560CE4A489;
	fma.rn.f64 	%fd198, %fd197, %fd190, 0dBFA4F44D841450E4;
	fma.rn.f64 	%fd199, %fd198, %fd190, 0d3FA7EE3D3F36BB95;
	fma.rn.f64 	%fd200, %fd199, %fd190, 0dBFAAD32AE04A9FD1;
	fma.rn.f64 	%fd201, %fd200, %fd190, 0d3FAE17813D66954F;
	fma.rn.f64 	%fd202, %fd201, %fd190, 0dBFB11089CA9A5BCD;
	fma.rn.f64 	%fd203, %fd202, %fd190, 0d3FB3B12B2DB51738;
	fma.rn.f64 	%fd204, %fd203, %fd190, 0dBFB745D022F8DC5C;
	fma.rn.f64 	%fd205, %fd204, %fd190, 0d3FBC71C709DFE927;
	fma.rn.f64 	%fd206, %fd205, %fd190, 0dBFC2492491FA1744;
	fma.rn.f64 	%fd207, %fd206, %fd190, 0d3FC99999999840D2;
	fma.rn.f64 	%fd208, %fd207, %fd190, 0dBFD555555555544C;
	mul.f64 	%fd209, %fd190, %fd208;
	fma.rn.f64 	%fd53, %fd209, %fd189, %fd189;
	@%p44 bra 	$L__BB1_35;
	{
	.reg .b32 %temp; 
	mov.b64 	{%temp, %r77}, %fd49;
	}
	setp.lt.s32 	%p47, %r77, 0;
	neg.f64 	%fd212, %fd53;
	selp.f64 	%fd213, %fd53, %fd212, %p47;
	add.f64 	%fd230, %fd213, 0d3FF921FB54442D18;
	bra.uni 	$L__BB1_36;
$L__BB1_35:
	{
	.reg .b32 %temp; 
	mov.b64 	{%temp, %r76}, %fd49;
	}
	setp.lt.s32 	%p46, %r76, 0;
	mov.f64 	%fd210, 0d400921FB54442D18;
	sub.f64 	%fd211, %fd210, %fd53;
	selp.f64 	%fd230, %fd211, %fd53, %p46;
$L__BB1_36:
	setp.neu.f64 	%p48, %fd52, 0d0000000000000000;
	@%p48 bra 	$L__BB1_38;
	{
	.reg .b32 %temp; 
	mov.b64 	{%temp, %r79}, %fd49;
	}
	setp.lt.s32 	%p51, %r79, 0;
	selp.f64 	%fd231, 0d400921FB54442D18, 0d0000000000000000, %p51;
	bra.uni 	$L__BB1_39;
$L__BB1_38:
	setp.eq.f64 	%p49, %fd50, %fd51;
	{
	.reg .b32 %temp; 
	mov.b64 	{%temp, %r78}, %fd49;
	}
	setp.lt.s32 	%p50, %r78, 0;
	selp.f64 	%fd214, 0d4002D97C7F3321D2, 0d3FE921FB54442D18, %p50;
	selp.f64 	%fd231, %fd214, %fd230, %p49;
$L__BB1_39:
	add.rn.f64 	%fd215, %fd50, %fd51;
	setp.nan.f64 	%p52, %fd215, %fd215;
	copysign.f64 	%fd216, %fd48, %fd231;
	selp.f64 	%fd217, %fd215, %fd216, %p52;
	add.f64 	%fd218, %fd217, %fd217;
	mul.f64 	%fd219, %fd218, 0d40AEED999999999A;
	cvta.to.global.u64 	%rd25, %rd3;
	add.s64 	%rd27, %rd25, %rd6;
	st.global.f64 	[%rd27], %fd219;
$L__BB1_40:
	ret;

}
.func  (.param .align 16 .b8 func_retval0[16]) __internal_trig_reduction_slowpathd(
	.param .b64 __internal_trig_reduction_slowpathd_param_0
)
{
	.local .align 8 .b8 	__local_depot2[40];
	.reg .b64 	%SP;
	.reg .b64 	%SPL;
	.reg .pred 	%p<10>;
	.reg .b32 	%r<47>;
	.reg .b64 	%rd<74>;
	.reg .b64 	%fd<5>;

	mov.u64 	%SPL, __local_depot2;
	ld.param.f64 	%fd4, [__internal_trig_reduction_slowpathd_param_0];
	add.u64 	%rd1, %SPL, 0;
	{
	.reg .b32 %temp; 
	mov.b64 	{%temp, %r1}, %fd4;
	}
	shr.u32 	%r2, %r1, 20;
	and.b32  	%r3, %r2, 2047;
	setp.eq.s32 	%p1, %r3, 2047;
	mov.b32 	%r46, 0;
	@%p1 bra 	$L__BB2_9;
	add.s32 	%r20, %r3, -1024;
	mov.b64 	%rd20, %fd4;
	shl.b64 	%rd2, %rd20, 11;
	shr.u32 	%r4, %r20, 6;
	sub.s32 	%r45, 15, %r4;
	sub.s32 	%r21, 19, %r4;
	setp.lt.u32 	%p2, %r20, 128;
	selp.b32 	%r6, 18, %r21, %p2;
	setp.ge.s32 	%p3, %r45, %r6;
	mov.b64 	%rd70, 0;
	@%p3 bra 	$L__BB2_4;
	add.s32 	%r23, %r6, %r4;
	neg.s32 	%r43, %r23;
	or.b64  	%rd3, %rd2, -9223372036854775808;
	mov.b64 	%rd70, 0;
	mov.b32 	%r42, 0;
	mov.u64 	%rd25, __cudart_i2opi_d;
	mov.u32 	%r44, %r45;
$L__BB2_3:
	.pragma "nounroll";
	mul.wide.s32 	%rd22, %r42, 8;
	add.s64 	%rd23, %rd1, %rd22;
	mul.wide.s32 	%rd24, %r44, 8;
	add.s64 	%rd26, %rd25, %rd24;
	ld.global.nc.u64 	%rd27, [%rd26];
	{
	.reg .u32 %r0, %r1, %r2, %r3, %alo, %ahi, %blo, %bhi, %clo, %chi;
	mov.b64 	{%alo,%ahi}, %rd27;
	mov.b64 	{%blo,%bhi}, %rd3;
	mov.b64 	{%clo,%chi}, %rd70;
	mad.lo.cc.u32 	%r0, %alo, %blo, %clo;
	madc.hi.cc.u32 	%r1, %alo, %blo, %chi;
	madc.hi.u32 	%r2, %alo, %bhi, 0;
	mad.lo.cc.u32 	%r1, %alo, %bhi, %r1;
	madc.hi.cc.u32 	%r2, %ahi, %blo, %r2;
	madc.hi.u32 	%r3, %ahi, %bhi, 0;
	mad.lo.cc.u32 	%r1, %ahi, %blo, %r1;
	madc.lo.cc.u32 	%r2, %ahi, %bhi, %r2;
	addc.u32 	%r3, %r3, 0;
	mov.b64 	%rd28, {%r0,%r1};
	mov.b64 	%rd70, {%r2,%r3};
	}
	st.local.u64 	[%rd23], %rd28;
	add.s32 	%r44, %r44, 1;
	add.s32 	%r43, %r43, 1;
	add.s32 	%r42, %r42, 1;
	setp.ne.s32 	%p4, %r43, -15;
	mov.u32 	%r45, %r6;
	@%p4 bra 	$L__BB2_3;
$L__BB2_4:
	cvt.s64.s32 	%rd29, %r45;
	cvt.u64.u32 	%rd30, %r4;
	add.s64 	%rd31, %rd30, %rd29;
	shl.b64 	%rd32, %rd31, 3;
	add.s64 	%rd33, %rd1, %rd32;
	st.local.u64 	[%rd33+-120], %rd70;
	and.b32  	%r15, %r2, 63;
	ld.local.u64 	%rd72, [%rd1+16];
	ld.local.u64 	%rd71, [%rd1+24];
	setp.eq.s32 	%p5, %r15, 0;
	@%p5 bra 	$L__BB2_6;
	shl.b64 	%rd34, %rd71, %r15;
	shr.u64 	%rd35, %rd72, 1;
	xor.b32  	%r24, %r15, 63;
	shr.u64 	%rd36, %rd35, %r24;
	or.b64  	%rd71, %rd34, %rd36;
	ld.local.u64 	%rd37, [%rd1+8];
	shl.b64 	%rd38, %rd72, %r15;
	shr.u64 	%rd39, %rd37, 1;
	shr.u64 	%rd40, %rd39, %r24;
	or.b64  	%rd72, %rd38, %rd40;
$L__BB2_6:
	and.b32  	%r25, %r1, -2147483648;
	shr.u64 	%rd41, %rd71, 62;
	cvt.u32.u64 	%r26, %rd41;
	mov.b64 	{%r27, %r28}, %rd71;
	mov.b64 	{%r29, %r30}, %rd72;
	shf.l.wrap.b32 	%r31, %r30, %r27, 2;
	shf.l.wrap.b32 	%r32, %r27, %r28, 2;
	mov.b64 	%rd42, {%r31, %r32};
	shl.b64 	%rd43, %rd72, 2;
	shr.u64 	%rd44, %rd42, 63;
	cvt.u32.u64 	%r33, %rd44;
	add.s32 	%r34, %r33, %r26;
	setp.eq.s32 	%p6, %r25, 0;
	neg.s32 	%r35, %r34;
	selp.b32 	%r46, %r34, %r35, %p6;
	setp.gt.s64 	%p7, %rd42, -1;
	mov.b64 	%rd45, 0;
	{
	.reg .u32 %r0, %r1, %r2, %r3, %a0, %a1, %a2, %a3, %b0, %b1, %b2, %b3;
	mov.b64 	{%a0,%a1}, %rd45;
	mov.b64 	{%a2,%a3}, %rd45;
	mov.b64 	{%b0,%b1}, %rd43;
	mov.b64 	{%b2,%b3}, %rd42;
	sub.cc.u32 	%r0, %a0, %b0;
	subc.cc.u32 	%r1, %a1, %b1;
	subc.cc.u32 	%r2, %a2, %b2;
	subc.u32 	%r3, %a3, %b3;
	mov.b64 	%rd46, {%r0,%r1};
	mov.b64 	%rd47, {%r2,%r3};
	}
	xor.b32  	%r36, %r25, -2147483648;
	selp.b64 	%rd73, %rd42, %rd47, %p7;
	selp.b64 	%rd14, %rd43, %rd46, %p7;
	selp.b32 	%r17, %r25, %r36, %p7;
	clz.b64 	%r37, %rd73;
	cvt.u64.u32 	%rd15, %r37;
	setp.eq.s32 	%p8, %r37, 0;
	@%p8 bra 	$L__BB2_8;
	cvt.u32.u64 	%r38, %rd15;
	and.b32  	%r39, %r38, 63;
	shl.b64 	%rd48, %rd73, %r39;
	shr.u64 	%rd49, %rd14, 1;
	not.b32 	%r40, %r38;
	and.b32  	%r41, %r40, 63;
	shr.u64 	%rd50, %rd49, %r41;
	or.b64  	%rd73, %rd48, %rd50;
$L__BB2_8:
	mov.b64 	%rd51, -3958705157555305931;
	{
	.reg .u32 %r0, %r1, %r2, %r3, %alo, %ahi, %blo, %bhi;
	mov.b64 	{%alo,%ahi}, %rd73;
	mov.b64 	{%blo,%bhi}, %rd51;
	mul.lo.u32 	%r0, %alo, %blo;
	mul.hi.u32 	%r1, %alo, %blo;
	mad.lo.cc.u32 	%r1, %alo, %bhi, %r1;
	madc.hi.u32 	%r2, %alo, %bhi, 0;
	mad.lo.cc.u32 	%r1, %ahi, %blo, %r1;
	madc.hi.cc.u32 	%r2, %ahi, %blo, %r2;
	madc.hi.u32 	%r3, %ahi, %bhi, 0;
	mad.lo.cc.u32 	%r2, %ahi, %bhi, %r2;
	addc.u32 	%r3, %r3, 0;
	mov.b64 	%rd52, {%r0,%r1};
	mov.b64 	%rd53, {%r2,%r3};
	}
	setp.gt.s64 	%p9, %rd53, 0;
	{
	.reg .u32 %r0, %r1, %r2, %r3, %a0, %a1, %a2, %a3, %b0, %b1, %b2, %b3;
	mov.b64 	{%a0,%a1}, %rd52;
	mov.b64 	{%a2,%a3}, %rd53;
	mov.b64 	{%b0,%b1}, %rd52;
	mov.b64 	{%b2,%b3}, %rd53;
	add.cc.u32 	%r0, %a0, %b0;
	addc.cc.u32 	%r1, %a1, %b1;
	addc.cc.u32 	%r2, %a2, %b2;
	addc.u32 	%r3, %a3, %b3;
	mov.b64 	%rd54, {%r0,%r1};
	mov.b64 	%rd55, {%r2,%r3};
	}
	selp.b64 	%rd56, %rd55, %rd53, %p9;
	selp.s64 	%rd57, -1, 0, %p9;
	sub.s64 	%rd58, %rd57, %rd15;
	cvt.u64.u32 	%rd59, %r17;
	shl.b64 	%rd60, %rd59, 32;
	add.s64 	%rd61, %rd56, 1;
	shr.u64 	%rd62, %rd61, 10;
	add.s64 	%rd63, %rd62, 1;
	shr.u64 	%rd64, %rd63, 1;
	shl.b64 	%rd65, %rd58, 52;
	add.s64 	%rd66, %rd65, %rd64;
	add.s64 	%rd67, %rd66, 4602678819172646912;
	or.b64  	%rd68, %rd67, %rd60;
	mov.b64 	%fd4, %rd68;
$L__BB2_9:
	st.param.f64 	[func_retval0], %fd4;
	st.param.b32 	[func_retval0+8], %r46;
	ret;

}
.func  (.param .b64 func_retval0) __internal_accurate_pow(
	.param .b64 __internal_accurate_pow_param_0
)
{
	.reg .pred 	%p<8>;
	.reg .b32 	%r<49>;
	.reg .b32 	%f<3>;
	.reg .b64 	%fd<109>;

	ld.param.f64 	%fd10, [__internal_accurate_pow_param_0];
	{
	.reg .b32 %temp; 
	mov.b64 	{%temp, %r46}, %fd10;
	}
	{
	.reg .b32 %temp; 
	mov.b64 	{%r45, %temp}, %fd10;
	}
	shr.u32 	%r47, %r46, 20;
	setp.gt.u32 	%p1, %r46, 1048575;
	@%p1 bra 	$L__BB3_2;
	mul.f64 	%fd11, %fd10, 0d4350000000000000;
	{
	.reg .b32 %temp; 
	mov.b64 	{%temp, %r46}, %fd11;
	}
	{
	.reg .b32 %temp; 
	mov.b64 	{%r45, %temp}, %fd11;
	}
	shr.u32 	%r16, %r46, 20;
	add.s32 	%r47, %r16, -54;
$L__BB3_2:
	add.s32 	%r48, %r47, -1023;
	and.b32  	%r17, %r46, -2146435073;
	or.b32  	%r18, %r17, 1072693248;
	mov.b64 	%fd107, {%r45, %r18};
	setp.lt.u32 	%p2, %r18, 1073127583;
	@%p2 bra 	$L__BB3_4;
	{
	.reg .b32 %temp; 
	mov.b64 	{%r19, %temp}, %fd107;
	}
	{
	.reg .b32 %temp; 
	mov.b64 	{%temp, %r20}, %fd107;
	}
	add.s32 	%r21, %r20, -1048576;
	mov.b64 	%fd107, {%r19, %r21};
	add.s32 	%r48, %r47, -1022;
$L__BB3_4:
	add.f64 	%fd12, %fd107, 0dBFF0000000000000;
	add.f64 	%fd13, %fd107, 0d3FF0000000000000;
	rcp.approx.ftz.f64 	%fd14, %fd13;
	neg.f64 	%fd15, %fd13;
	fma.rn.f64 	%fd16, %fd15, %fd14, 0d3FF0000000000000;
	fma.rn.f64 	%fd17, %fd16, %fd16, %fd16;
	fma.rn.f64 	%fd18, %fd17, %fd14, %fd14;
	mul.f64 	%fd19, %fd12, %fd18;
	fma.rn.f64 	%fd20, %fd12, %fd18, %fd19;
	mul.f64 	%fd21, %fd20, %fd20;
	fma.rn.f64 	%fd22, %fd21, 0d3EB0F5FF7D2CAFE2, 0d3ED0F5D241AD3B5A;
	fma.rn.f64 	%fd23, %fd22, %fd21, 0d3EF3B20A75488A3F;
	fma.rn.f64 	%fd24, %fd23, %fd21, 0d3F1745CDE4FAECD5;
	fma.rn.f64 	%fd25, %fd24, %fd21, 0d3F3C71C7258A578B;
	fma.rn.f64 	%fd26, %fd25, %fd21, 0d3F6249249242B910;
	fma.rn.f64 	%fd27, %fd26, %fd21, 0d3F89999999999DFB;
	sub.f64 	%fd28, %fd12, %fd20;
	add.f64 	%fd29, %fd28, %fd28;
	neg.f64 	%fd30, %fd20;
	fma.rn.f64 	%fd31, %fd30, %fd12, %fd29;
	mul.f64 	%fd32, %fd18, %fd31;
	fma.rn.f64 	%fd33, %fd21, %fd27, 0d3FB5555555555555;
	mov.f64 	%fd34, 0d3FB5555555555555;
	sub.f64 	%fd35, %fd34, %fd33;
	fma.rn.f64 	%fd36, %fd21, %fd27, %fd35;
	add.f64 	%fd37, %fd36, 0dBC46A4CB00B9E7B0;
	add.f64 	%fd38, %fd33, %fd37;
	sub.f64 	%fd39, %fd33, %fd38;
	add.f64 	%fd40, %fd37, %fd39;
	mul.rn.f64 	%fd41, %fd20, %fd20;
	neg.f64 	%fd42, %fd41;
	fma.rn.f64 	%fd43, %fd20, %fd20, %fd42;
	{
	.reg .b32 %temp; 
	mov.b64 	{%r22, %temp}, %fd32;
	}
	{
	.reg .b32 %temp; 
	mov.b64 	{%temp, %r23}, %fd32;
	}
	add.s32 	%r24, %r23, 1048576;
	mov.b64 	%fd44, {%r22, %r24};
	fma.rn.f64 	%fd45, %fd20, %fd44, %fd43;
	mul.rn.f64 	%fd46, %fd41, %fd20;
	neg.f64 	%fd47, %fd46;
	fma.rn.f64 	%fd48, %fd41, %fd20, %fd47;
	fma.rn.f64 	%fd49, %fd41, %fd32, %fd48;
	fma.rn.f64 	%fd50, %fd45, %fd20, %fd49;
	mul.rn.f64 	%fd51, %fd38, %fd46;
	neg.f64 	%fd52, %fd51;
	fma.rn.f64 	%fd53, %fd38, %fd46, %fd52;
	fma.rn.f64 	%fd54, %fd38, %fd50, %fd53;
	fma.rn.f64 	%fd55, %fd40, %fd46, %fd54;
	add.f64 	%fd56, %fd51, %fd55;
	sub.f64 	%fd57, %fd51, %fd56;
	add.f64 	%fd58, %fd55, %fd57;
	add.f64 	%fd59, %fd20, %fd56;
	sub.f64 	%fd60, %fd20, %fd59;
	add.f64 	%fd61, %fd56, %fd60;
	add.f64 	%fd62, %fd58, %fd61;
	add.f64 	%fd63, %fd32, %fd62;
	add.f64 	%fd64, %fd59, %fd63;
	sub.f64 	%fd65, %fd59, %fd64;
	add.f64 	%fd66, %fd63, %fd65;
	xor.b32  	%r25, %r48, -2147483648;
	mov.b32 	%r26, 1127219200;
	mov.b64 	%fd67, {%r25, %r26};
	mov.b32 	%r27, -2147483648;
	mov.b64 	%fd68, {%r27, %r26};
	sub.f64 	%fd69, %fd67, %fd68;
	fma.rn.f64 	%fd70, %fd69, 0d3FE62E42FEFA39EF, %fd64;
	fma.rn.f64 	%fd71, %fd69, 0dBFE62E42FEFA39EF, %fd70;
	sub.f64 	%fd72, %fd71, %fd64;
	sub.f64 	%fd73, %fd66, %fd72;
	fma.rn.f64 	%fd74, %fd69, 0d3C7ABC9E3B39803F, %fd73;
	add.f64 	%fd75, %fd70, %fd74;
	sub.f64 	%fd76, %fd70, %fd75;
	add.f64 	%fd77, %fd74, %fd76;
	mov.f64 	%fd78, 0d4000000000000000;
	{
	.reg .b32 %temp; 
	mov.b64 	{%temp, %r28}, %fd78;
	}
	{
	.reg .b32 %temp; 
	mov.b64 	{%r29, %temp}, %fd78;
	}
	shl.b32 	%r30, %r28, 1;
	setp.gt.u32 	%p3, %r30, -33554433;
	and.b32  	%r31, %r28, -15728641;
	selp.b32 	%r32, %r31, %r28, %p3;
	mov.b64 	%fd79, {%r29, %r32};
	mul.rn.f64 	%fd80, %fd75, %fd79;
	neg.f64 	%fd81, %fd80;
	fma.rn.f64 	%fd82, %fd75, %fd79, %fd81;
	fma.rn.f64 	%fd83, %fd77, %fd79, %fd82;
	add.f64 	%fd4, %fd80, %fd83;
	sub.f64 	%fd84, %fd80, %fd4;
	add.f64 	%fd5, %fd83, %fd84;
	fma.rn.f64 	%fd85, %fd4, 0d3FF71547652B82FE, 0d4338000000000000;
	{
	.reg .b32 %temp; 
	mov.b64 	{%r13, %temp}, %fd85;
	}
	mov.f64 	%fd86, 0dC338000000000000;
	add.rn.f64 	%fd87, %fd85, %fd86;
	fma.rn.f64 	%fd88, %fd87, 0dBFE62E42FEFA39EF, %fd4;
	fma.rn.f64 	%fd89, %fd87, 0dBC7ABC9E3B39803F, %fd88;
	fma.rn.f64 	%fd90, %fd89, 0d3E5ADE1569CE2BDF, 0d3E928AF3FCA213EA;
	fma.rn.f64 	%fd91, %fd90, %fd89, 0d3EC71DEE62401315;
	fma.rn.f64 	%fd92, %fd91, %fd89, 0d3EFA01997C89EB71;
	fma.rn.f64 	%fd93, %fd92, %fd89, 0d3F2A01A014761F65;
	fma.rn.f64 	%fd94, %fd93, %fd89, 0d3F56C16C1852B7AF;
	fma.rn.f64 	%fd95, %fd94, %fd89, 0d3F81111111122322;
	fma.rn.f64 	%fd96, %fd95, %fd89, 0d3FA55555555502A1;
	fma.rn.f64 	%fd97, %fd96, %fd89, 0d3FC5555555555511;
	fma.rn.f64 	%fd98, %fd97, %fd89, 0d3FE000000000000B;
	fma.rn.f64 	%fd99, %fd98, %fd89, 0d3FF0000000000000;
	fma.rn.f64 	%fd100, %fd99, %fd89, 0d3FF0000000000000;
	{
	.reg .b32 %temp; 
	mov.b64 	{%r14, %temp}, %fd100;
	}
	{
	.reg .b32 %temp; 
	mov.b64 	{%temp, %r15}, %fd100;
	}
	shl.b32 	%r33, %r13, 20;
	add.s32 	%r34, %r33, %r15;
	mov.b64 	%fd108, {%r14, %r34};
	{
	.reg .b32 %temp; 
	mov.b64 	{%temp, %r35}, %fd4;
	}
	mov.b32 	%f2, %r35;
	abs.f32 	%f1, %f2;
	setp.lt.f32 	%p4, %f1, 0f4086232B;
	@%p4 bra 	$L__BB3_7;
	setp.lt.f64 	%p5, %fd4, 0d0000000000000000;
	add.f64 	%fd101, %fd4, 0d7FF0000000000000;
	selp.f64 	%fd108, 0d0000000000000000, %fd101, %p5;
	setp.geu.f32 	%p6, %f1, 0f40874800;
	@%p6 bra 	$L__BB3_7;
	shr.u32 	%r36, %r13, 31;
	add.s32 	%r37, %r13, %r36;
	shr.s32 	%r38, %r37, 1;
	shl.b32 	%r39, %r38, 20;
	add.s32 	%r40, %r15, %r39;
	mov.b64 	%fd102, {%r14, %r40};
	sub.s32 	%r41, %r13, %r38;
	shl.b32 	%r42, %r41, 20;
	add.s32 	%r43, %r42, 1072693248;
	mov.b32 	%r44, 0;
	mov.b64 	%fd103, {%r44, %r43};
	mul.f64 	%fd108, %fd103, %fd102;
$L__BB3_7:
	abs.f64 	%fd104, %fd108;
	setp.eq.f64 	%p7, %fd104, 0d7FF0000000000000;
	fma.rn.f64 	%fd105, %fd108, %fd5, %fd108;
	selp.f64 	%fd106, %fd108, %fd105, %p7;
	st.param.f64 	[func_retval0], %fd106;
	ret;

}


// ===== COMPILED SASS (sm_100) =====

	.target	sm_100

	.elftype	@"ET_EXEC"


//--------------------- .note.nv.tkinfo           --------------------------
	.section	.note.nv.tkinfo,"",@"SHT_NOTE"
	.sectionflags	@"SHF_NOTE_NV_TKINFO"
	.tkinfo
        /*0018*/ 	.word	0x00000002
        /*0030*/ 	.string	""
        /*0030*/ 	.string	"ptxas"
        /*0030*/ 	.string	"Cuda compilation tools, release 13.0, V13.0.88"
        /*0030*/ 	.string	"Build cuda_13.0.r13.0/compiler.36424714_0"
        /*0030*/ 	.string	"-arch sm_100 -m 64 "



//--------------------- .note.nv.cuinfo           --------------------------
	.section	.note.nv.cuinfo,"",@"SHT_NOTE"
	.sectionflags	@"SHF_NOTE_NV_CUINFO"
        /*0018*/ 	.short	0x0002
        /*001a*/ 	.short	0x0064
        /*001c*/ 	.short	0x0082
	.zero		2


//--------------------- .nv.info                  --------------------------
	.section	.nv.info,"",@"SHT_CUDA_INFO"
	.align	4


	//----- nvinfo : EIATTR_REGCOUNT
	.align		4
        /*0000*/ 	.byte	0x04, 0x2f
        /*0002*/ 	.short	(.L_3 - .L_2)
	.align		4
.L_2:
        /*0004*/ 	.word	index@(_Z16haversine_kernelPdS_ddS_i)
        /*0008*/ 	.word	0x00000020


	//----- nvinfo : EIATTR_FRAME_SIZE
	.align		4
.L_3:
        /*000c*/ 	.byte	0x04, 0x11
        /*000e*/ 	.short	(.L_5 - .L_4)
	.align		4
.L_4:
        /*0010*/ 	.word	index@($_Z16haversine_kernelPdS_ddS_i$__internal_trig_reduction_slowpathd)
        /*0014*/ 	.word	0x00000028


	//----- nvinfo : EIATTR_FRAME_SIZE
	.align		4
.L_5:
        /*0018*/ 	.byte	0x04, 0x11
        /*001a*/ 	.short	(.L_7 - .L_6)
	.align		4
.L_6:
        /*001c*/ 	.word	index@($_Z16haversine_kernelPdS_ddS_i$__internal_accurate_pow)
        /*0020*/ 	.word	0x00000028


	//----- nvinfo : EIATTR_FRAME_SIZE
	.align		4
.L_7:
        /*0024*/ 	.byte	0x04, 0x11
        /*0026*/ 	.short	(.L_9 - .L_8)
	.align		4
.L_8:
        /*0028*/ 	.word	index@($__internal_3_$__cuda_sm20_dsqrt_rn_f64_mediumpath_v1)
        /*002c*/ 	.word	0x00000028


	//----- nvinfo : EIATTR_FRAME_SIZE
	.align		4
.L_9:
        /*0030*/ 	.byte	0x04, 0x11
        /*0032*/ 	.short	(.L_11 - .L_10)
	.align		4
.L_10:
        /*0034*/ 	.word	index@($__internal_2_$__cuda_sm20_div_rn_f64_full)
        /*0038*/ 	.word	0x00000028


	//----- nvinfo : EIATTR_FRAME_SIZE
	.align		4
.L_11:
        /*003c*/ 	.byte	0x04, 0x11
        /*003e*/ 	.short	(.L_13 - .L_12)
	.align		4
.L_12:
        /*0040*/ 	.word	index@(_Z16haversine_kernelPdS_ddS_i)
        /*0044*/ 	.word	0x00000028


	//----- nvinfo : EIATTR_REGCOUNT
	.align		4
.L_13:
        /*0048*/ 	.byte	0x04, 0x2f
        /*004a*/ 	.short	(.L_15 - .L_14)
	.align		4
.L_14:
        /*004c*/ 	.word	index@(_Z30calculate_distances_from_cairoPdS_ddS_i)
        /*0050*/ 	.word	0x00000020


	//----- nvinfo : EIATTR_FRAME_SIZE
	.align		4
.L_15:
        /*0054*/ 	.byte	0x04, 0x11
        /*0056*/ 	.short	(.L_17 - .L_16)
	.align		4
.L_16:
        /*0058*/ 	.word	index@($_Z30calculate_distances_from_cairoPdS_ddS_i$__internal_trig_reduction_slowpathd)
        /*005c*/ 	.word	0x00000028


	//----- nvinfo : EIATTR_FRAME_SIZE
	.align		4
.L_17:
        /*0060*/ 	.byte	0x04, 0x11
        /*0062*/ 	.short	(.L_19 - .L_18)
	.align		4
.L_18:
        /*0064*/ 	.word	index@($_Z30calculate_distances_from_cairoPdS_ddS_i$__internal_accurate_pow)
        /*0068*/ 	.word	0x00000028


	//----- nvinfo : EIATTR_FRAME_SIZE
	.align		4
.L_19:
        /*006c*/ 	.byte	0x04, 0x11
        /*006e*/ 	.short	(.L_21 - .L_20)
	.align		4
.L_20:
        /*0070*/ 	.word	index@($__internal_1_$__cuda_sm20_dsqrt_rn_f64_mediumpath_v1)
        /*0074*/ 	.word	0x00000028


	//----- nvinfo : EIATTR_FRAME_SIZE
	.align		4
.L_21:
        /*0078*/ 	.byte	0x04, 0x11
        /*007a*/ 	.short	(.L_23 - .L_22)
	.align		4
.L_22:
        /*007c*/ 	.word	index@($__internal_0_$__cuda_sm20_div_rn_f64_full)
        /*0080*/ 	.word	0x00000028


	//----- nvinfo : EIATTR_FRAME_SIZE
	.align		4
.L_23:
        /*0084*/ 	.byte	0x04, 0x11
        /*0086*/ 	.short	(.L_25 - .L_24)
	.align		4
.L_24:
        /*0088*/ 	.word	index@(_Z30calculate_distances_from_cairoPdS_ddS_i)
        /*008c*/ 	.word	0x00000028


	//----- nvinfo : EIATTR_MIN_STACK_SIZE
	.align		4
.L_25:
        /*0090*/ 	.byte	0x04, 0x12
        /*0092*/ 	.short	(.L_27 - .L_26)
	.align		4
.L_26:
        /*0094*/ 	.word	index@(_Z30calculate_distances_from_cairoPdS_ddS_i)
        /*0098*/ 	.word	0x00000028


	//----- nvinfo : EIATTR_MIN_STACK_SIZE
	.align		4
.L_27:
        /*009c*/ 	.byte	0x04, 0x12
        /*009e*/ 	.short	(.L_29 - .L_28)
	.align		4
.L_28:
        /*00a0*/ 	.word	index@(_Z16haversine_kernelPdS_ddS_i)
        /*00a4*/ 	.word	0x00000028
.L_29:


//--------------------- .nv.compat                --------------------------
	.section	.nv.compat,"",@"SHT_CUDA_COMPAT_INFO"
	.align	4
        /*0000*/ 	.byte	0x02, 0x09, 0x00, 0x00, 0x02, 0x02, 0x01, 0x00, 0x02, 0x05, 0x05, 0x00, 0x03, 0x07, 0x01, 0x01
        /*0010*/ 	.byte	0x02, 0x03, 0x00, 0x00, 0x02, 0x06, 0x01, 0x00, 0x04, 0x0b, 0x08, 0x00, 0x01, 0x00, 0x00, 0x00
        /*0020*/ 	.byte	0x00, 0x00, 0x00, 0x00


//--------------------- .nv.info._Z30calculate_distances_from_cairoPdS_ddS_i --------------------------
	.section	.nv.info._Z30calculate_distances_from_cairoPdS_ddS_i,"",@"SHT_CUDA_INFO"
	.sectionflags	@""
	.align	4


	//----- nvinfo : EIATTR_CUDA_API_VERSION
	.align		4
        /*0000*/ 	.byte	0x04, 0x37
        /*0002*/ 	.short	(.L_31 - .L_30)
.L_30:
        /*0004*/ 	.word	0x00000082


	//----- nvinfo : EIATTR_KPARAM_INFO
	.align		4
.L_31:
        /*0008*/ 	.byte	0x04, 0x17
        /*000a*/ 	.short	(.L_33 - .L_32)
.L_32:
        /*000c*/ 	.word	0x00000000
        /*0010*/ 	.short	0x0005
        /*0012*/ 	.short	0x0028
        /*0014*/ 	.byte	0x00, 0xf0, 0x11, 0x00


	//----- nvinfo : EIATTR_KPARAM_INFO
	.align		4
.L_33:
        /*0018*/ 	.byte	0x04, 0x17
        /*001a*/ 	.short	(.L_35 - .L_34)
.L_34:
        /*001c*/ 	.word	0x00000000
        /*0020*/ 	.short	0x0004
        /*0022*/ 	.short	0x0020
        /*0024*/ 	.byte	0x00, 0xf5, 0x21, 0x00


	//----- nvinfo : EIATTR_KPARAM_INFO
	.align		4
.L_35:
        /*0028*/ 	.byte	0x04, 0x17
        /*002a*/ 	.short	(.L_37 - .L_36)
.L_36:
        /*002c*/ 	.word	0x00000000
        /*0030*/ 	.short	0x0003
        /*0032*/ 	.short	0x0018
        /*0034*/ 	.byte	0x00, 0xf0, 0x21, 0x00


	//----- nvinfo : EIATTR_KPARAM_INFO
	.align		4
.L_37:
        /*0038*/ 	.byte	0x04, 0x17
        /*003a*/ 	.short	(.L_39 - .L_38)
.L_38:
        /*003c*/ 	.word	0x00000000
        /*0040*/ 	.short	0x0002
        /*0042*/ 	.short	0x0010
        /*0044*/ 	.byte	0x00, 0xf0, 0x21, 0x00


	//----- nvinfo : EIATTR_KPARAM_INFO
	.align		4
.L_39:
        /*0048*/ 	.byte	0x04, 0x17
        /*004a*/ 	.short	(.L_41 - .L_40)
.L_40:
        /*004c*/ 	.word	0x00000000
        /*0050*/ 	.short	0x0001
        /*0052*/ 	.short	0x0008
        /*0054*/ 	.byte	0x00, 0xf5, 0x21, 0x00


	//----- nvinfo : EIATTR_KPARAM_INFO
	.align		4
.L_41:
        /*0058*/ 	.byte	0x04, 0x17
        /*005a*/ 	.short	(.L_43 - .L_42)
.L_42:
        /*005c*/ 	.word	0x00000000
        /*0060*/ 	.short	0x0000
        /*0062*/ 	.short	0x0000
        /*0064*/ 	.byte	0x00, 0xf5, 0x21, 0x00


	//----- nvinfo : EIATTR_SPARSE_MMA_MASK
	.align		4
.L_43:
        /*0068*/ 	.byte	0x03, 0x50
        /*006a*/ 	.short	0x0000


	//----- nvinfo : EIATTR_MAXREG_COUNT
	.align		4
        /*006c*/ 	.byte	0x03, 0x1b
        /*006e*/ 	.short	0x00ff


	//----- nvinfo : EIATTR_MERCURY_ISA_VERSION
	.align		4
        /*0070*/ 	.byte	0x03, 0x5f
        /*0072*/ 	.short	0x0101


	//----- nvinfo : EIATTR_VRC_CTA_INIT_COUNT
	.align		4
        /*0074*/ 	.byte	0x02, 0x4a
	.zero		1
	.zero		1


	//----- nvinfo : EIATTR_EXIT_INSTR_OFFSETS
	.align		4
        /*0078*/ 	.byte	0x04, 0x1c
        /*007a*/ 	.short	(.L_45 - .L_44)


	//   ....[0]....
.L_44:
        /*007c*/ 	.word	0x00000080


	//   ....[1]....
        /*0080*/ 	.word	0x00002580


	//----- nvinfo : EIATTR_CRS_STACK_SIZE
	.align		4
.L_45:
        /*0084*/ 	.byte	0x04, 0x1e
        /*0086*/ 	.short	(.L_47 - .L_46)
.L_46:
        /*0088*/ 	.word	0x00000000


	//----- nvinfo : EIATTR_CBANK_PARAM_SIZE
	.align		4
.L_47:
        /*008c*/ 	.byte	0x03, 0x19
        /*008e*/ 	.short	0x002c


	//----- nvinfo : EIATTR_PARAM_CBANK
	.align		4
        /*0090*/ 	.byte	0x04, 0x0a
        /*0092*/ 	.short	(.L_49 - .L_48)
	.align		4
.L_48:
        /*0094*/ 	.word	index@(.nv.constant0._Z30calculate_distances_from_cairoPdS_ddS_i)
        /*0098*/ 	.short	0x0380
        /*009a*/ 	.short	0x002c


	//----- nvinfo : EIATTR_SW_WAR
	.align		4
.L_49:
        /*009c*/ 	.byte	0x04, 0x36
        /*009e*/ 	.short	(.L_51 - .L_50)
.L_50:
        /*00a0*/ 	.word	0x00000008
.L_51:


//--------------------- .nv.info._Z16haversine_kernelPdS_ddS_i --------------------------
	.section	.nv.info._Z16haversine_kernelPdS_ddS_i,"",@"SHT_CUDA_INFO"
	.sectionflags	@""
	.align	4


	//----- nvinfo : EIATTR_CUDA_API_VERSION
	.align		4
        /*0000*/ 	.byte	0x04, 0x37
        /*0002*/ 	.short	(.L_53 - .L_52)
.L_52:
        /*0004*/ 	.word	0x00000082


	//----- nvinfo : EIATTR_KPARAM_INFO
	.align		4
.L_53:
        /*0008*/ 	.byte	0x04, 0x17
        /*000a*/ 	.short	(.L_55 - .L_54)
.L_54:
        /*000c*/ 	.word	0x00000000
        /*0010*/ 	.short	0x0005
        /*0012*/ 	.short	0x0028
        /*0014*/ 	.byte	0x00, 0xf0, 0x11, 0x00


	//----- nvinfo : EIATTR_KPARAM_INFO
	.align		4
.L_55:
        /*0018*/ 	.byte	0x04, 0x17
        /*001a*/ 	.short	(.L_57 - .L_56)
.L_56:
        /*001c*/ 	.word	0x00000000
        /*0020*/ 	.short	0x0004
        /*0022*/ 	.short	0x0020
        /*0024*/ 	.byte	0x00, 0xf5, 0x21, 0x00


	//----- nvinfo : EIATTR_KPARAM_INFO
	.align		4
.L_57:
        /*0028*/ 	.byte	0x04, 0x17
        /*002a*/ 	.short	(.L_59 - .L_58)
.L_58:
        /*002c*/ 	.word	0x00000000
        /*0030*/ 	.short	0x0003
        /*0032*/ 	.short	0x0018
        /*0034*/ 	.byte	0x00, 0xf0, 0x21, 0x00


	//----- nvinfo : EIATTR_KPARAM_INFO
	.align		4
.L_59:
        /*0038*/ 	.byte	0x04, 0x17
        /*003a*/ 	.short	(.L_61 - .L_60)
.L_60:
        /*003c*/ 	.word	0x00000000
        /*0040*/ 	.short	0x0002
        /*0042*/ 	.short	0x0010
        /*0044*/ 	.byte	0x00, 0xf0, 0x21, 0x00


	//----- nvinfo : EIATTR_KPARAM_INFO
	.align		4
.L_61:
        /*0048*/ 	.byte	0x04, 0x17
        /*004a*/ 	.short	(.L_63 - .L_62)
.L_62:
        /*004c*/ 	.word	0x00000000
        /*0050*/ 	.short	0x0001
        /*0052*/ 	.short	0x0008
        /*0054*/ 	.byte	0x00, 0xf5, 0x21, 0x00


	//----- nvinfo : EIATTR_KPARAM_INFO
	.align		4
.L_63:
        /*0058*/ 	.byte	0x04, 0x17
        /*005a*/ 	.short	(.L_65 - .L_64)
.L_64:
        /*005c*/ 	.word	0x00000000
        /*0060*/ 	.short	0x0000
        /*0062*/ 	.short	0x0000
        /*0064*/ 	.byte	0x00, 0xf5, 0x21, 0x00


	//----- nvinfo : EIATTR_SPARSE_MMA_MASK
	.align		4
.L_65:
        /*0068*/ 	.byte	0x03, 0x50
        /*006a*/ 	.short	0x0000


	//----- nvinfo : EIATTR_MAXREG_COUNT
	.align		4
        /*006c*/ 	.byte	0x03, 0x1b
        /*006e*/ 	.short	0x00ff


	//----- nvinfo : EIATTR_MERCURY_ISA_VERSION
	.align		4
        /*0070*/ 	.byte	0x03, 0x5f
        /*0072*/ 	.short	0x0101


	//----- nvinfo : EIATTR_VRC_CTA_INIT_COUNT
	.align		4
        /*0074*/ 	.byte	0x02, 0x4a
	.zero		1
	.zero		1


	//----- nvinfo : EIATTR_EXIT_INSTR_OFFSETS
	.align		4
        /*0078*/ 	.byte	0x04, 0x1c
        /*007a*/ 	.short	(.L_67 - .L_66)


	//   ....[0]....
.L_66:
        /*007c*/ 	.word	0x00000080


	//   ....[1]....
        /*0080*/ 	.word	0x00002580


	//----- nvinfo : EIATTR_CRS_STACK_SIZE
	.align		4
.L_67:
        /*0084*/ 	.byte	0x04, 0x1e
        /*0086*/ 	.short	(.L_69 - .L_68)
.L_68:
        /*0088*/ 	.word	0x00000000


	//----- nvinfo : EIATTR_CBANK_PARAM_SIZE
	.align		4
.L_69:
        /*008c*/ 	.byte	0x03, 0x19
        /*008e*/ 	.short	0x002c


	//----- nvinfo : EIATTR_PARAM_CBANK
	.align		4
        /*0090*/ 	.byte	0x04, 0x0a
        /*0092*/ 	.short	(.L_71 - .L_70)
	.align		4
.L_70:
        /*0094*/ 	.word	index@(.nv.constant0._Z16haversine_kernelPdS_ddS_i)
        /*0098*/ 	.short	0x0380
        /*009a*/ 	.short	0x002c


	//----- nvinfo : EIATTR_SW_WAR
	.align		4
.L_71:
        /*009c*/ 	.byte	0x04, 0x36
        /*009e*/ 	.short	(.L_73 - .L_72)
.L_72:
        /*00a0*/ 	.word	0x00000008
.L_73:


//--------------------- .nv.callgraph             --------------------------
	.section	.nv.callgraph,"",@"SHT_CUDA_CALLGRAPH"
	.align	4
	.sectionentsize	8
	.align		4
        /*0000*/ 	.word	0x00000000
	.align		4
        /*0004*/ 	.word	0xffffffff
	.align		4
        /*0008*/ 	.word	0x00000000
	.align		4
        /*000c*/ 	.word	0xfffffffe
	.align		4
        /*0010*/ 	.word	0x00000000
	.align		4
        /*0014*/ 	.word	0xfffffffd
	.align		4
        /*0018*/ 	.word	0x00000000
	.align		4
        /*001c*/ 	.word	0xfffffffc


//--------------------- .nv.constant4             --------------------------
	.section	.nv.constant4,"a",@progbits
	.align	8
	.align		8
.nv.constant4:
        /*0000*/ 	.dword	__cudart_i2opi_d
	.align		8
        /*0008*/ 	.dword	__cudart_sin_cos_coeffs


//--------------------- .text._Z30calculate_distances_from_cairoPdS_ddS_i --------------------------
	.section	.text._Z30calculate_distances_from_cairoPdS_ddS_i,"ax",@progbits
	.align	128
        .global         _Z30calculate_distances_from_cairoPdS_ddS_i
        .type           _Z30calculate_distances_from_cairoPdS_ddS_i,@function
        .size           _Z30calculate_distances_from_cairoPdS_ddS_i,(.L_x_99 - _Z30calculate_distances_from_cairoPdS_ddS_i)
        .other          _Z30calculate_distances_from_cairoPdS_ddS_i,@"STO_CUDA_ENTRY STV_DEFAULT"
_Z30calculate_distances_from_cairoPdS_ddS_i:
.text._Z30calculate_distances_from_cairoPdS_ddS_i:
[----:B------:R-:W0:Y:S01]  /*0000*/  LDC R1, c[0x0][0x37c] ;  /* 0x0000df00ff017b82 */ /* 0x000e220000000800 */
[----:B------:R-:W1:Y:S07]  /*0010*/  S2R R3, SR_TID.X ;  /* 0x0000000000037919 */ /* 0x000e6e0000002100 */
[----:B------:R-:W1:Y:S01]  /*0020*/  S2UR UR4, SR_CTAID.X ;  /* 0x00000000000479c3 */ /* 0x000e620000002500 */
[----:B------:R-:W2:Y:S01]  /*0030*/  LDCU UR5, c[0x0][0x3a8] ;  /* 0x00007500ff0577ac */ /* 0x000ea20008000800 */
[----:B0-----:R-:W-:-:S06]  /*0040*/  VIADD R1, R1, 0xffffffd8 ;  /* 0xffffffd801017836 */ /* 0x001fcc0000000000 */
[----:B------:R-:W1:Y:S02]  /*0050*/  LDC R0, c[0x0][0x360] ;  /* 0x0000d800ff007b82 */ /* 0x000e640000000800 */
[----:B-1----:R-:W-:-:S05]  /*0060*/  IMAD R0, R0, UR4, R3 ;  /* 0x0000000400007c24 */ /* 0x002fca000f8e0203 */
[----:B--2---:R-:W-:-:S13]  /*0070*/  ISETP.GE.AND P0, PT, R0, UR5, PT ;  /* 0x0000000500007c0c */ /* 0x004fda000bf06270 */
[----:B------:R-:W-:Y:S05]  /*0080*/  @P0 EXIT ;  /* 0x000000000000094d */ /* 0x000fea0003800000 */
[----:B------:R-:W0:Y:S01]  /*0090*/  MUFU.RCP64H R3, 180 ;  /* 0x4066800000037908 */ /* 0x000e220000001800 */
[----:B------:R-:W-:Y:S01]  /*00a0*/  IMAD.MOV.U32 R6, RZ, RZ, 0x0 ;  /* 0x00000000ff067424 */ /* 0x000fe200078e00ff */
[----:B------:R-:W1:Y:S01]  /*00b0*/  LDCU.64 UR4, c[0x0][0x390] ;  /* 0x00007200ff0477ac */ /* 0x000e620008000a00 */
[----:B------:R-:W-:Y:S02]  /*00c0*/  IMAD.MOV.U32 R7, RZ, RZ, 0x40668000 ;  /* 0x40668000ff077424 */ /* 0x000fe400078e00ff */
[----:B------:R-:W-:Y:S02]  /*00d0*/  IMAD.MOV.U32 R2, RZ, RZ, 0x1 ;  /* 0x00000001ff027424 */ /* 0x000fe400078e00ff */
[----:B------:R-:W-:Y:S02]  /*00e0*/  IMAD.MOV.U32 R8, RZ, RZ, 0x54442d18 ;  /* 0x54442d18ff087424 */ /* 0x000fe400078e00ff */
[----:B------:R-:W-:Y:S02]  /*00f0*/  IMAD.MOV.U32 R9, RZ, RZ, 0x400921fb ;  /* 0x400921fbff097424 */ /* 0x000fe400078e00ff */
[----:B0-----:R-:W-:-:S04]  /*0100*/  DFMA R4, R2, -R6, 1 ;  /* 0x3ff000000204742b */ /* 0x001fc80000000806 */
[----:B-1----:R-:W-:Y:S01]  /*0110*/  DMUL R8, R8, UR4 ;  /* 0x0000000408087c28 */ /* 0x002fe20008000000 */
[----:B------:R-:W0:Y:S03]  /*0120*/  LDCU.64 UR4, c[0x0][0x358] ;  /* 0x00006b00ff0477ac */ /* 0x000e260008000a00 */
[----:B------:R-:W-:-:S06]  /*0130*/  DFMA R4, R4, R4, R4 ;  /* 0x000000040404722b */ /* 0x000fcc0000000004 */
[----:B------:R-:W-:Y:S02]  /*0140*/  FSETP.GEU.AND P1, PT, |R9|, 6.5827683646048100446e-37, PT ;  /* 0x036000000900780b */ /* 0x000fe40003f2e200 */
[----:B------:R-:W-:-:S08]  /*0150*/  DFMA R4, R2, R4, R2 ;  /* 0x000000040204722b */ /* 0x000fd00000000002 */
[----:B------:R-:W-:-:S08]  /*0160*/  DFMA R2, R4, -R6, 1 ;  /* 0x3ff000000402742b */ /* 0x000fd00000000806 */
[----:B------:R-:W-:-:S08]  /*0170*/  DFMA R2, R4, R2, R4 ;  /* 0x000000020402722b */ /* 0x000fd00000000004 */
[----:B------:R-:W-:-:S08]  /*0180*/  DMUL R4, R8, R2 ;  /* 0x0000000208047228 */ /* 0x000fd00000000000 */
[----:B------:R-:W-:-:S08]  /*0190*/  DFMA R6, R4, -180, R8 ;  /* 0xc06680000406782b */ /* 0x000fd00000000008 */
[----:B------:R-:W-:-:S10]  /*01a0*/  DFMA R4, R2, R6, R4 ;  /* 0x000000060204722b */ /* 0x000fd40000000004 */
[----:B------:R-:W-:-:S05]  /*01b0*/  FFMA R2, RZ, 3.6015625, R5 ;  /* 0x40668000ff027823 */ /* 0x000fca0000000005 */
[----:B------:R-:W-:-:S13]  /*01c0*/  FSETP.GT.AND P0, PT, |R2|, 1.469367938527859385e-39, PT ;  /* 0x001000000200780b */ /* 0x000fda0003f04200 */
[----:B0-----:R-:W-:Y:S05]  /*01d0*/  @P0 BRA P1, `(.L_x_0) ;  /* 0x0000000000180947 */ /* 0x001fea0000800000 */
[----:B------:R-:W-:Y:S01]  /*01e0*/  IMAD.MOV.U32 R10, RZ, RZ, RZ ;  /* 0x000000ffff0a7224 */ /* 0x000fe200078e00ff */
[----:B------:R-:W-:Y:S01]  /*01f0*/  MOV R6, 0x220 ;  /* 0x0000022000067802 */ /* 0x000fe20000000f00 */
[----:B------:R-:W-:-:S07]  /*0200*/  IMAD.MOV.U32 R11, RZ, RZ, 0x40668000 ;  /* 0x40668000ff0b7424 */ /* 0x000fce00078e00ff */
[----:B------:R-:W-:Y:S05]  /*0210*/  CALL.REL.NOINC `($__internal_0_$__cuda_sm20_div_rn_f64_full) ;  /* 0x0000002000dc7944 */ /* 0x000fea0003c00000 */
[----:B------:R-:W-:Y:S02]  /*0220*/  IMAD.MOV.U32 R4, RZ, RZ, R16 ;  /* 0x000000ffff047224 */ /* 0x000fe400078e0010 */
[----:B------:R-:W-:-:S07]  /*0230*/  IMAD.MOV.U32 R5, RZ, RZ, R17 ;  /* 0x000000ffff057224 */ /* 0x000fce00078e0011 */
.L_x_0:
[----:B------:R-:W0:Y:S02]  /*0240*/  LDC.64 R2, c[0x0][0x380] ;  /* 0x0000e000ff027b82 */ /* 0x000e240000000a00 */
[----:B0-----:R-:W-:-:S06]  /*0250*/  IMAD.WIDE R2, R0, 0x8, R2 ;  /* 0x0000000800027825 */ /* 0x001fcc00078e0202 */
[----:B------:R-:W2:Y:S01]  /*0260*/  LDG.E.64 R2, desc[UR4][R2.64] ;  /* 0x0000000402027981 */ /* 0x000ea2000c1e1b00 */
[----:B------:R-:W0:Y:S01]  /*0270*/  MUFU.RCP64H R7, 180 ;  /* 0x4066800000077908 */ /* 0x000e220000001800 */
[----:B------:R-:W-:Y:S01]  /*0280*/  IMAD.MOV.U32 R8, RZ, RZ, 0x0 ;  /* 0x00000000ff087424 */ /* 0x000fe200078e00ff */
[----:B------:R-:W-:Y:S01]  /*0290*/  UMOV UR6, 0x54442d18 ;  /* 0x54442d1800067882 */ /* 0x000fe20000000000 */
[----:B------:R-:W-:Y:S01]  /*02a0*/  IMAD.MOV.U32 R9, RZ, RZ, 0x40668000 ;  /* 0x40668000ff097424 */ /* 0x000fe200078e00ff */
[----:B------:R-:W-:Y:S01]  /*02b0*/  UMOV UR7, 0x400921fb ;  /* 0x400921fb00077882 */ /* 0x000fe20000000000 */
[----:B------:R-:W-:Y:S01]  /*02c0*/  IMAD.MOV.U32 R6, RZ, RZ, 0x1 ;  /* 0x00000001ff067424 */ /* 0x000fe200078e00ff */
[----:B------:R-:W-:Y:S05]  /*02d0*/  BSSY.RECONVERGENT B0, `(.L_x_1) ;  /* 0x0000014000007945 */ /* 0x000fea0003800200 */
[----:B0-----:R-:W-:-:S08]  /*02e0*/  DFMA R10, R6, -R8, 1 ;  /* 0x3ff00000060a742b */ /* 0x001fd00000000808 */
[----:B------:R-:W-:-:S08]  /*02f0*/  DFMA R10, R10, R10, R10 ;  /* 0x0000000a0a0a722b */ /* 0x000fd0000000000a */
[----:B------:R-:W-:-:S08]  /*0300*/  DFMA R10, R6, R10, R6 ;  /* 0x0000000a060a722b */ /* 0x000fd00000000006 */
[----:B------:R-:W-:-:S08]  /*0310*/  DFMA R6, R10, -R8, 1 ;  /* 0x3ff000000a06742b */ /* 0x000fd00000000808 */
[----:B------:R-:W-:Y:S02]  /*0320*/  DFMA R10, R10, R6, R10 ;  /* 0x000000060a0a722b */ /* 0x000fe4000000000a */
[----:B--2---:R-:W-:-:S08]  /*0330*/  DMUL R8, R2, UR6 ;  /* 0x0000000602087c28 */ /* 0x004fd00008000000 */
[----:B------:R-:W-:Y:S02]  /*0340*/  DMUL R2, R10, R8 ;  /* 0x000000080a027228 */ /* 0x000fe40000000000 */
[----:B------:R-:W-:-:S06]  /*0350*/  FSETP.GEU.AND P1, PT, |R9|, 6.5827683646048100446e-37, PT ;  /* 0x036000000900780b */ /* 0x000fcc0003f2e200 */
[----:B------:R-:W-:-:S08]  /*0360*/  DFMA R6, R2, -180, R8 ;  /* 0xc06680000206782b */ /* 0x000fd00000000008 */
[----:B------:R-:W-:-:S10]  /*0370*/  DFMA R2, R10, R6, R2 ;  /* 0x000000060a02722b */ /* 0x000fd40000000002 */
[----:B------:R-:W-:-:S05]  /*0380*/  FFMA R6, RZ, 3.6015625, R3 ;  /* 0x40668000ff067823 */ /* 0x000fca0000000003 */
[----:B------:R-:W-:-:S13]  /*0390*/  FSETP.GT.AND P0, PT, |R6|, 1.469367938527859385e-39, PT ;  /* 0x001000000600780b */ /* 0x000fda0003f04200 */
[----:B------:R-:W-:Y:S05]  /*03a0*/  @P0 BRA P1, `(.L_x_2) ;  /* 0x0000000000180947 */ /* 0x000fea0000800000 */
[----:B------:R-:W-:Y:S01]  /*03b0*/  IMAD.MOV.U32 R10, RZ, RZ, RZ ;  /* 0x000000ffff0a7224 */ /* 0x000fe200078e00ff */
[----:B------:R-:W-:Y:S01]  /*03c0*/  MOV R6, 0x3f0 ;  /* 0x000003f000067802 */ /* 0x000fe20000000f00 */
[----:B------:R-:W-:-:S07]  /*03d0*/  IMAD.MOV.U32 R11, RZ, RZ, 0x40668000 ;  /* 0x40668000ff0b7424 */ /* 0x000fce00078e00ff */
[----:B------:R-:W-:Y:S05]  /*03e0*/  CALL.REL.NOINC `($__internal_0_$__cuda_sm20_div_rn_f64_full) ;  /* 0x0000002000687944 */ /* 0x000fea0003c00000 */
[----:B------:R-:W-:Y:S02]  /*03f0*/  IMAD.MOV.U32 R2, RZ, RZ, R16 ;  /* 0x000000ffff027224 */ /* 0x000fe400078e0010 */
[----:B------:R-:W-:-:S07]  /*0400*/  IMAD.MOV.U32 R3, RZ, RZ, R17 ;  /* 0x000000ffff037224 */ /* 0x000fce00078e0011 */
.L_x_2:
[----:B------:R-:W-:Y:S05]  /*0410*/  BSYNC.RECONVERGENT B0 ;  /* 0x0000000000007941 */ /* 0x000fea0003800200 */
.L_x_1:
[----:B------:R-:W0:Y:S02]  /*0420*/  LDC.64 R8, c[0x0][0x388] ;  /* 0x0000e200ff087b82 */ /* 0x000e240000000a00 */
[----:B0-----:R-:W-:-:S05]  /*0430*/  IMAD.WIDE R8, R0, 0x8, R8 ;  /* 0x0000000800087825 */ /* 0x001fca00078e0208 */
[----:B------:R-:W2:Y:S01]  /*0440*/  LDG.E.64 R6, desc[UR4][R8.64] ;  /* 0x0000000408067981 */ /* 0x000ea2000c1e1b00 */
[----:B------:R-:W-:Y:S01]  /*0450*/  DADD R10, R2, -R4 ;  /* 0x00000000020a7229 */ /* 0x000fe20000000804 */
[----:B------:R-:W-:Y:S01]  /*0460*/  UMOV UR6, 0x54442d18 ;  /* 0x54442d1800067882 */ /* 0x000fe20000000000 */
[----:B------:R-:W-:Y:S01]  /*0470*/  UMOV UR7, 0x400921fb ;  /* 0x400921fb00077882 */ /* 0x000fe20000000000 */
[----:B------:R-:W-:Y:S05]  /*0480*/  BSSY.RECONVERGENT B0, `(.L_x_3) ;  /* 0x000001e000007945 */ /* 0x000fea0003800200 */
[----:B------:R-:W-:-:S08]  /*0490*/  DMUL R10, R10, 0.5 ;  /* 0x3fe000000a0a7828 */ /* 0x000fd00000000000 */
[----:B------:R-:W-:-:S14]  /*04a0*/  DSETP.NEU.AND P0, PT, |R10|, +INF , PT ;  /* 0x7ff000000a00742a */ /* 0x000fdc0003f0d200 */
[----:B------:R-:W-:Y:S01]  /*04b0*/  @!P0 DMUL R20, RZ, R10 ;  /* 0x0000000aff148228 */ /* 0x000fe20000000000 */
[----:B------:R-:W-:Y:S01]  /*04c0*/  @!P0 IMAD.MOV.U32 R22, RZ, RZ, RZ ;  /* 0x000000ffff168224 */ /* 0x000fe200078e00ff */
[----:B--2---:R-:W-:Y:S01]  /*04d0*/  DMUL R6, R6, UR6 ;  /* 0x0000000606067c28 */ /* 0x004fe20008000000 */
[----:B------:R-:W-:Y:S10]  /*04e0*/  @!P0 BRA `(.L_x_4) ;  /* 0x00000000005c8947 */ /* 0x000ff40003800000 */
[----:B------:R-:W-:Y:S01]  /*04f0*/  UMOV UR6, 0x6dc9c883 ;  /* 0x6dc9c88300067882 */ /* 0x000fe20000000000 */
[----:B------:R-:W-:Y:S01]  /*0500*/  UMOV UR7, 0x3fe45f30 ;  /* 0x3fe45f3000077882 */ /* 0x000fe20000000000 */
[C---:B------:R-:W-:Y:S02]  /*0510*/  DSETP.GE.AND P0, PT, |R10|.reuse, 2.14748364800000000000e+09, PT ;  /* 0x41e000000a00742a */ /* 0x040fe40003f06200 */
[----:B------:R-:W-:Y:S01]  /*0520*/  DMUL R22, R10, UR6 ;  /* 0x000000060a167c28 */ /* 0x000fe20008000000 */
[----:B------:R-:W-:Y:S01]  /*0530*/  UMOV UR6, 0x54442d18 ;  /* 0x54442d1800067882 */ /* 0x000fe20000000000 */
[----:B------:R-:W-:-:S08]  /*0540*/  UMOV UR7, 0x3ff921fb ;  /* 0x3ff921fb00077882 */ /* 0x000fd00000000000 */
[----:B------:R-:W0:Y:S08]  /*0550*/  F2I.F64 R22, R22 ;  /* 0x0000001600167311 */ /* 0x000e300000301100 */
[----:B0-----:R-:W0:Y:S02]  /*0560*/  I2F.F64 R20, R22 ;  /* 0x0000001600147312 */ /* 0x001e240000201c00 */
[----:B0-----:R-:W-:Y:S01]  /*0570*/  DFMA R8, R20, -UR6, R10 ;  /* 0x8000000614087c2b */ /* 0x001fe2000800000a */
[----:B------:R-:W-:Y:S01]  /*0580*/  UMOV UR6, 0x33145c00 ;  /* 0x33145c0000067882 */ /* 0x000fe20000000000 */
[----:B------:R-:W-:-:S06]  /*0590*/  UMOV UR7, 0x3c91a626 ;  /* 0x3c91a62600077882 */ /* 0x000fcc0000000000 */
[----:B------:R-:W-:Y:S01]  /*05a0*/  DFMA R8, R20, -UR6, R8 ;  /* 0x8000000614087c2b */ /* 0x000fe20008000008 */
[----:B------:R-:W-:Y:S01]  /*05b0*/  UMOV UR6, 0x252049c0 ;  /* 0x252049c000067882 */ /* 0x000fe20000000000 */
[----:B------:R-:W-:-:S06]  /*05c0*/  UMOV UR7, 0x397b839a ;  /* 0x397b839a00077882 */ /* 0x000fcc0000000000 */
[----:B------:R-:W-:Y:S01]  /*05d0*/  DFMA R20, R20, -UR6, R8 ;  /* 0x8000000614147c2b */ /* 0x000fe20008000008 */
[----:B------:R-:W-:Y:S10]  /*05e0*/  @!P0 BRA `(.L_x_4) ;  /* 0x00000000001c8947 */ /* 0x000ff40003800000 */
[----:B------:R-:W-:Y:S01]  /*05f0*/  IMAD.MOV.U32 R24, RZ, RZ, R10 ;  /* 0x000000ffff187224 */ /* 0x000fe200078e000a */
[----:B------:R-:W-:Y:S01]  /*0600*/  MOV R8, 0x630 ;  /* 0x0000063000087802 */ /* 0x000fe20000000f00 */
[----:B------:R-:W-:-:S07]  /*0610*/  IMAD.MOV.U32 R9, RZ, RZ, R11 ;  /* 0x000000ffff097224 */ /* 0x000fce00078e000b */
[----:B------:R-:W-:Y:S05]  /*0620*/  CALL.REL.NOINC `($_Z30calculate_distances_from_cairoPdS_ddS_i$__internal_trig_reduction_slowpathd) ;  /* 0x0000003000907944 */ /* 0x000fea0003c00000 */
[----:B------:R-:W-:Y:S02]  /*0630*/  IMAD.MOV.U32 R22, RZ, RZ, R16 ;  /* 0x000000ffff167224 */ /* 0x000fe400078e0010 */
[----:B------:R-:W-:Y:S02]  /*0640*/  IMAD.MOV.U32 R20, RZ, RZ, R24 ;  /* 0x000000ffff147224 */ /* 0x000fe400078e0018 */
[----:B------:R-:W-:-:S07]  /*0650*/  IMAD.MOV.U32 R21, RZ, RZ, R25 ;  /* 0x000000ffff157224 */ /* 0x000fce00078e0019 */
.L_x_4:
[----:B------:R-:W-:Y:S05]  /*0660*/  BSYNC.RECONVERGENT B0 ;  /* 0x0000000000007941 */ /* 0x000fea0003800200 */
.L_x_3:
[----:B------:R-:W0:Y:S01]  /*0670*/  LDCU.64 UR6, c[0x4][0x8] ;  /* 0x01000100ff0677ac */ /* 0x000e220008000a00 */
[----:B------:R-:W-:-:S05]  /*0680*/  IMAD.SHL.U32 R8, R22, 0x40, RZ ;  /* 0x0000004016087824 */ /* 0x000fca00078e00ff */
[----:B------:R-:W-:-:S04]  /*0690*/  LOP3.LUT R8, R8, 0x40, RZ, 0xc0, !PT ;  /* 0x0000004008087812 */ /* 0x000fc800078ec0ff */
[----:B0-----:R-:W-:-:S05]  /*06a0*/  IADD3 R28, P0, PT, R8, UR6, RZ ;  /* 0x00000006081c7c10 */ /* 0x001fca000ff1e0ff */
[----:B------:R-:W-:-:S05]  /*06b0*/  IMAD.X R29, RZ, RZ, UR7, P0 ;  /* 0x00000007ff1d7e24 */ /* 0x000fca00080e06ff */
[----:B------:R-:W2:Y:S04]  /*06c0*/  LDG.E.128.CONSTANT R8, desc[UR4][R28.64] ;  /* 0x000000041c087981 */ /* 0x000ea8000c1e9d00 */
[----:B------:R-:W3:Y:S04]  /*06d0*/  LDG.E.128.CONSTANT R12, desc[UR4][R28.64+0x10] ;  /* 0x000010041c0c7981 */ /* 0x000ee8000c1e9d00 */
[----:B------:R-:W4:Y:S01]  /*06e0*/  LDG.E.128.CONSTANT R16, desc[UR4][R28.64+0x20] ;  /* 0x000020041c107981 */ /* 0x000f22000c1e9d00 */
[----:B------:R-:W-:Y:S01]  /*06f0*/  LOP3.LUT R23, R22, 0x1, RZ, 0xc0, !PT ;  /* 0x0000000116177812 */ /* 0x000fe200078ec0ff */
[----:B------:R-:W-:Y:S01]  /*0700*/  IMAD.MOV.U32 R26, RZ, RZ, 0x20fd8164 ;  /* 0x20fd8164ff1a7424 */ /* 0x000fe200078e00ff */
[----:B------:R-:W-:Y:S01]  /*0710*/  DMUL R24, R20, R20 ;  /* 0x0000001414187228 */ /* 0x000fe20000000000 */
[----:B------:R-:W-:Y:S01]  /*0720*/  BSSY.RECONVERGENT B0, `(.L_x_5) ;  /* 0x0000017000007945 */ /* 0x000fe20003800200 */
[----:B------:R-:W-:Y:S01]  /*0730*/  ISETP.NE.U32.AND P0, PT, R23, 0x1, PT ;  /* 0x000000011700780c */ /* 0x000fe20003f05070 */
[----:B------:R-:W-:-:S03]  /*0740*/  IMAD.MOV.U32 R23, RZ, RZ, 0x3da8ff83 ;  /* 0x3da8ff83ff177424 */ /* 0x000fc600078e00ff */
[----:B------:R-:W-:Y:S02]  /*0750*/  FSEL R26, R26, -8.06006814911005101289e+34, !P0 ;  /* 0xf9785eba1a1a7808 */ /* 0x000fe40004000000 */
[----:B------:R-:W-:-:S06]  /*0760*/  FSEL R27, -R23, 0.11223486810922622681, !P0 ;  /* 0x3de5db65171b7808 */ /* 0x000fcc0004000100 */
[----:B--2---:R-:W-:-:S08]  /*0770*/  DFMA R8, R24, R26, R8 ;  /* 0x0000001a1808722b */ /* 0x004fd00000000008 */
[----:B------:R-:W-:-:S08]  /*0780*/  DFMA R8, R24, R8, R10 ;  /* 0x000000081808722b */ /* 0x000fd0000000000a */
[----:B---3--:R-:W-:-:S08]  /*0790*/  DFMA R8, R24, R8, R12 ;  /* 0x000000081808722b */ /* 0x008fd0000000000c */
[----:B------:R-:W-:-:S08]  /*07a0*/  DFMA R8, R24, R8, R14 ;  /* 0x000000081808722b */ /* 0x000fd0000000000e */
[----:B----4-:R-:W-:-:S08]  /*07b0*/  DFMA R8, R24, R8, R16 ;  /* 0x000000081808722b */ /* 0x010fd00000000010 */
[----:B------:R-:W-:-:S08]  /*07c0*/  DFMA R8, R24, R8, R18 ;  /* 0x000000081808722b */ /* 0x000fd00000000012 */
[----:B------:R-:W-:Y:S02]  /*07d0*/  DFMA R20, R8, R20, R20 ;  /* 0x000000140814722b */ /* 0x000fe40000000014 */
[----:B------:R-:W-:-:S10]  /*07e0*/  DFMA R8, R24, R8, 1 ;  /* 0x3ff000001808742b */ /* 0x000fd40000000008 */
[----:B------:R-:W-:Y:S02]  /*07f0*/  FSEL R10, R8, R20, !P0 ;  /* 0x00000014080a7208 */ /* 0x000fe40004000000 */
[----:B------:R-:W-:Y:S02]  /*0800*/  FSEL R11, R9, R21, !P0 ;  /* 0x00000015090b7208 */ /* 0x000fe40004000000 */
[----:B------:R-:W-:-:S04]  /*0810*/  LOP3.LUT P0, RZ, R22, 0x2, RZ, 0xc0, !PT ;  /* 0x0000000216ff7812 */ /* 0x000fc8000780c0ff */
[----:B------:R-:W-:-:S10]  /*0820*/  DADD R8, RZ, -R10 ;  /* 0x00000000ff087229 */ /* 0x000fd4000000080a */
[----:B------:R-:W-:Y:S02]  /*0830*/  FSEL R20, R10, R8, !P0 ;  /* 0x000000080a147208 */ /* 0x000fe40004000000 */
[----:B------:R-:W-:-:S06]  /*0840*/  FSEL R21, R11, R9, !P0 ;  /* 0x000000090b157208 */ /* 0x000fcc0004000000 */
[----:B------:R-:W-:-:S10]  /*0850*/  DADD R26, -RZ, |R20| ;  /* 0x00000000ff1a7229 */ /* 0x000fd40000000514 */
[----:B------:R-:W-:Y:S01]  /*0860*/  IMAD.MOV.U32 R10, RZ, RZ, R26 ;  /* 0x000000ffff0a7224 */ /* 0x000fe200078e001a */
[----:B------:R-:W-:-:S07]  /*0870*/  MOV R26, 0x890 ;  /* 0x00000890001a7802 */ /* 0x000fce0000000f00 */
[----:B------:R-:W-:Y:S05]  /*0880*/  CALL.REL.NOINC `($_Z30calculate_distances_from_cairoPdS_ddS_i$__internal_accurate_pow) ;  /* 0x0000002400547944 */ /* 0x000fea0003c00000 */
[----:B------:R-:W-:Y:S05]  /*0890*/  BSYNC.RECONVERGENT B0 ;  /* 0x0000000000007941 */ /* 0x000fea0003800200 */
.L_x_5:
[----:B------:R-:W-:Y:S01]  /*08a0*/  DADD R10, R20, 2 ;  /* 0x40000000140a7429 */ /* 0x000fe20000000000 */
[----:B------:R-:W-:Y:S01]  /*08b0*/  BSSY.RECONVERGENT B0, `(.L_x_6) ;  /* 0x000000f000007945 */ /* 0x000fe20003800200 */
[----:B------:R-:W-:Y:S02]  /*08c0*/  DSETP.NEU.AND P0, PT, |R4|, +INF , PT ;  /* 0x7ff000000400742a */ /* 0x000fe40003f0d200 */
[C---:B------:R-:W-:Y:S02]  /*08d0*/  DSETP.NEU.AND P2, PT, R20.reuse, RZ, PT ;  /* 0x000000ff1400722a */ /* 0x040fe40003f4d000 */
[----:B------:R-:W-:-:S04]  /*08e0*/  DSETP.NEU.AND P1, PT, R20, 1, PT ;  /* 0x3ff000001400742a */ /* 0x000fc80003f2d000 */
[----:B------:R-:W-:-:S04]  /*08f0*/  LOP3.LUT R10, R11, 0x7ff00000, RZ, 0xc0, !PT ;  /* 0x7ff000000b0a7812 */ /* 0x000fc800078ec0ff */
[----:B------:R-:W-:Y:S02]  /*0900*/  ISETP.NE.AND P3, PT, R10, 0x7ff00000, PT ;  /* 0x7ff000000a00780c */ /* 0x000fe40003f65270 */
[----:B------:R-:W-:Y:S02]  /*0910*/  @!P0 DMUL R22, RZ, R4 ;  /* 0x00000004ff168228 */ /* 0x000fe40000000000 */
[----:B------:R-:W-:-:S09]  /*0920*/  @!P2 CS2R R8, SRZ ;  /* 0x000000000008a805 */ /* 0x000fd2000001ff00 */
[----:B------:R-:W-:Y:S05]  /*0930*/  @P3 BRA `(.L_x_7) ;  /* 0x0000000000183947 */ /* 0x000fea0003800000 */
[----:B------:R-:W-:-:S14]  /*0940*/  DSETP.NAN.AND P2, PT, R20, R20, PT ;  /* 0x000000141400722a */ /* 0x000fdc0003f48000 */
[----:B------:R-:W-:Y:S01]  /*0950*/  @P2 DADD R8, R20, 2 ;  /* 0x4000000014082429 */ /* 0x000fe20000000000 */
[----:B------:R-:W-:Y:S10]  /*0960*/  @P2 BRA `(.L_x_7) ;  /* 0x00000000000c2947 */ /* 0x000ff40003800000 */
[----:B------:R-:W-:-:S14]  /*0970*/  DSETP.NEU.AND P2, PT, |R20|, +INF , PT ;  /* 0x7ff000001400742a */ /* 0x000fdc0003f4d200 */
[----:B------:R-:W-:Y:S02]  /*0980*/  @!P2 IMAD.MOV.U32 R8, RZ, RZ, 0x0 ;  /* 0x00000000ff08a424 */ /* 0x000fe400078e00ff */
[----:B------:R-:W-:-:S07]  /*0990*/  @!P2 IMAD.MOV.U32 R9, RZ, RZ, 0x7ff00000 ;  /* 0x7ff00000ff09a424 */ /* 0x000fce00078e00ff */
.L_x_7:
[----:B------:R-:W-:Y:S05]  /*09a0*/  BSYNC.RECONVERGENT B0 ;  /* 0x0000000000007941 */ /* 0x000fea0003800200 */
.L_x_6:
[----:B------:R-:W-:Y:S01]  /*09b0*/  BSSY.RECONVERGENT B0, `(.L_x_8) ;  /* 0x000001f000007945 */ /* 0x000fe20003800200 */
[----:B------:R-:W-:Y:S01]  /*09c0*/  FSEL R20, R8, RZ, P1 ;  /* 0x000000ff08147208 */ /* 0x000fe20000800000 */
[----:B------:R-:W-:Y:S01]  /*09d0*/  @!P0 IMAD.MOV.U32 R24, RZ, RZ, 0x1 ;  /* 0x00000001ff188424 */ /* 0x000fe200078e00ff */
[----:B------:R-:W-:Y:S01]  /*09e0*/  FSEL R21, R9, 1.875, P1 ;  /* 0x3ff0000009157808 */ /* 0x000fe20000800000 */
[----:B------:R-:W-:Y:S06]  /*09f0*/  @!P0 BRA `(.L_x_9) ;  /* 0x0000000000688947 */ /* 0x000fec0003800000 */
[----:B------:R-:W-:Y:S01]  /*0a00*/  UMOV UR6, 0x6dc9c883 ;  /* 0x6dc9c88300067882 */ /* 0x000fe20000000000 */
[----:B------:R-:W-:Y:S01]  /*0a10*/  UMOV UR7, 0x3fe45f30 ;  /* 0x3fe45f3000077882 */ /* 0x000fe20000000000 */
[C---:B------:R-:W-:Y:S01]  /*0a20*/  DSETP.GE.AND P0, PT, |R4|.reuse, 2.14748364800000000000e+09, PT ;  /* 0x41e000000400742a */ /* 0x040fe20003f06200 */
[----:B------:R-:W-:Y:S01]  /*0a30*/  BSSY.RECONVERGENT B1, `(.L_x_10) ;  /* 0x0000015000017945 */ /* 0x000fe20003800200 */
        /* <DEDUP_REMOVED lines=20> */
.L_x_11:
[----:B------:R-:W-:Y:S05]  /*0b80*/  BSYNC.RECONVERGENT B1 ;  /* 0x0000000000017941 */ /* 0x000fea0003800200 */
.L_x_10:
[----:B------:R-:W-:-:S07]  /*0b90*/  VIADD R24, R8, 0x1 ;  /* 0x0000000108187836 */ /* 0x000fce0000000000 */
.L_x_9:
[----:B------:R-:W-:Y:S05]  /*0ba0*/  BSYNC.RECONVERGENT B0 ;  /* 0x0000000000007941 */ /* 0x000fea0003800200 */
.L_x_8:
        /* <DEDUP_REMOVED lines=10> */
[----:B------:R-:W-:Y:S01]  /*0c50*/  DSETP.NEU.AND P1, PT, |R2|, +INF , PT ;  /* 0x7ff000000200742a */ /* 0x000fe20003f2d200 */
[----:B------:R-:W-:Y:S01]  /*0c60*/  BSSY.RECONVERGENT B0, `(.L_x_12) ;  /* 0x000002f000007945 */ /* 0x000fe20003800200 */
[----:B------:R-:W-:Y:S01]  /*0c70*/  ISETP.NE.U32.AND P0, PT, R4, 0x1, PT ;  /* 0x000000010400780c */ /* 0x000fe20003f05070 */
[----:B------:R-:W-:-:S03]  /*0c80*/  IMAD.MOV.U32 R4, RZ, RZ, 0x3da8ff83 ;  /* 0x3da8ff83ff047424 */ /* 0x000fc600078e00ff */
[----:B------:R-:W-:Y:S02]  /*0c90*/  FSEL R26, R26, -8.06006814911005101289e+34, !P0 ;  /* 0xf9785eba1a1a7808 */ /* 0x000fe40004000000 */
[----:B------:R-:W-:Y:S01]  /*0ca0*/  FSEL R27, -R4, 0.11223486810922622681, !P0 ;  /* 0x3de5db65041b7808 */ /* 0x000fe20004000100 */
[----:B------:R-:W-:-:S08]  /*0cb0*/  DMUL R4, R22, R22 ;  /* 0x0000001616047228 */ /* 0x000fd00000000000 */
        /* <DEDUP_REMOVED lines=8> */
[----:B------:R-:W-:Y:S01]  /*0d40*/  FSEL R8, R4, R22, !P0 ;  /* 0x0000001604087208 */ /* 0x000fe20004000000 */
[----:B------:R-:W-:Y:S01]  /*0d50*/  @!P1 IMAD.MOV.U32 R22, RZ, RZ, 0x1 ;  /* 0x00000001ff169424 */ /* 0x000fe200078e00ff */
[----:B------:R-:W-:Y:S02]  /*0d60*/  FSEL R9, R5, R23, !P0 ;  /* 0x0000001705097208 */ /* 0x000fe40004000000 */
[----:B------:R-:W-:Y:S01]  /*0d70*/  LOP3.LUT P0, RZ, R24, 0x2, RZ, 0xc0, !PT ;  /* 0x0000000218ff7812 */ /* 0x000fe2000780c0ff */
[----:B------:R-:W-:-:S03]  /*0d80*/  @!P1 DMUL R24, RZ, R2 ;  /* 0x00000002ff189228 */ /* 0x000fc60000000000 */
[----:B------:R-:W-:-:S10]  /*0d90*/  DADD R4, RZ, -R8 ;  /* 0x00000000ff047229 */ /* 0x000fd40000000808 */
[----:B------:R-:W-:Y:S02]  /*0da0*/  FSEL R4, R8, R4, !P0 ;  /* 0x0000000408047208 */ /* 0x000fe40004000000 */
[----:B------:R-:W-:Y:S01]  /*0db0*/  FSEL R5, R9, R5, !P0 ;  /* 0x0000000509057208 */ /* 0x000fe20004000000 */
        /* <DEDUP_REMOVED lines=22> */
[----:B------:R-:W-:-:S07]  /*0f20*/  IMAD.MOV.U32 R8, RZ, RZ, R16 ;  /* 0x000000ffff087224 */ /* 0x000fce00078e0010 */
.L_x_15:
[----:B------:R-:W-:Y:S05]  /*0f30*/  BSYNC.RECONVERGENT B1 ;  /* 0x0000000000017941 */ /* 0x000fea0003800200 */
.L_x_14:
[----:B------:R-:W-:-:S07]  /*0f40*/  VIADD R22, R8, 0x1 ;  /* 0x0000000108167836 */ /* 0x000fce0000000000 */
.L_x_13:
[----:B------:R-:W-:Y:S05]  /*0f50*/  BSYNC.RECONVERGENT B0 ;  /* 0x0000000000007941 */ /* 0x000fea0003800200 */
.L_x_12:
[----:B------:R-:W0:Y:S01]  /*0f60*/  LDCU.64 UR6, c[0x4][0x8] ;  /* 0x01000100ff0677ac */ /* 0x000e220008000a00 */
[----:B------:R-:W-:-:S05]  /*0f70*/  IMAD.SHL.U32 R2, R22, 0x40, RZ ;  /* 0x0000004016027824 */ /* 0x000fca00078e00ff */
[----:B------:R-:W-:-:S04]  /*0f80*/  LOP3.LUT R2, R2, 0x40, RZ, 0xc0, !PT ;  /* 0x0000004002027812 */ /* 0x000fc800078ec0ff */
[----:B0-----:R-:W-:-:S05]  /*0f90*/  IADD3 R28, P0, PT, R2, UR6, RZ ;  /* 0x00000006021c7c10 */ /* 0x001fca000ff1e0ff */
[----:B------:R-:W-:Y:S01]  /*0fa0*/  IMAD.X R29, RZ, RZ, UR7, P0 ;  /* 0x00000007ff1d7e24 */ /* 0x000fe200080e06ff */
[----:B------:R-:W-:Y:S01]  /*0fb0*/  LOP3.LUT R2, R22, 0x1, RZ, 0xc0, !PT ;  /* 0x0000000116027812 */ /* 0x000fe200078ec0ff */
[----:B------:R-:W-:Y:S01]  /*0fc0*/  IMAD.MOV.U32 R26, RZ, RZ, 0x20fd8164 ;  /* 0x20fd8164ff1a7424 */ /* 0x000fe200078e00ff */
[----:B------:R-:W0:Y:S02]  /*0fd0*/  LDCU.64 UR6, c[0x0][0x398] ;  /* 0x00007300ff0677ac */ /* 0x000e240008000a00 */
[----:B------:R-:W2:Y:S04]  /*0fe0*/  LDG.E.128.CONSTANT R8, desc[UR4][R28.64] ;  /* 0x000000041c087981 */ /* 0x000ea8000c1e9d00 */
[----:B------:R-:W3:Y:S04]  /*0ff0*/  LDG.E.128.CONSTANT R12, desc[UR4][R28.64+0x10] ;  /* 0x000010041c0c7981 */ /* 0x000ee8000c1e9d00 */
[----:B------:R-:W4:Y:S01]  /*1000*/  LDG.E.128.CONSTANT R16, desc[UR4][R28.64+0x20] ;  /* 0x000020041c107981 */ /* 0x000f22000c1e9d00 */
[----:B------:R-:W-:Y:S01]  /*1010*/  ISETP.NE.U32.AND P0, PT, R2, 0x1, PT ;  /* 0x000000010200780c */ /* 0x000fe20003f05070 */
[----:B------:R-:W-:Y:S01]  /*1020*/  IMAD.MOV.U32 R2, RZ, RZ, 0x3da8ff83 ;  /* 0x3da8ff83ff027424 */ /* 0x000fe200078e00ff */
[----:B------:R-:W-:Y:S01]  /*1030*/  FSETP.GEU.AND P1, PT, |R7|, 6.5827683646048100446e-37, PT ;  /* 0x036000000700780b */ /* 0x000fe20003f2e200 */
[----:B------:R-:W-:Y:S01]  /*1040*/  BSSY.RECONVERGENT B0, `(.L_x_16) ;  /* 0x000002d000007945 */ /* 0x000fe20003800200 */
[----:B------:R-:W-:-:S02]  /*1050*/  FSEL R26, R26, -8.06006814911005101289e+34, !P0 ;  /* 0xf9785eba1a1a7808 */ /* 0x000fc40004000000 */
[----:B------:R-:W-:Y:S01]  /*1060*/  FSEL R27, -R2, 0.11223486810922622681, !P0 ;  /* 0x3de5db65021b7808 */ /* 0x000fe20004000100 */
[----:B------:R-:W-:-:S08]  /*1070*/  DMUL R2, R24, R24 ;  /* 0x0000001818027228 */ /* 0x000fd00000000000 */
[----:B--2---:R-:W-:Y:S01]  /*1080*/  DFMA R26, R2, R26, R8 ;  /* 0x0000001a021a722b */ /* 0x004fe20000000008 */
[----:B------:R-:W1:Y:S01]  /*1090*/  MUFU.RCP64H R9, 180 ;  /* 0x4066800000097908 */ /* 0x000e620000001800 */
[----:B------:R-:W-:-:S06]  /*10a0*/  IMAD.MOV.U32 R8, RZ, RZ, 0x1 ;  /* 0x00000001ff087424 */ /* 0x000fcc00078e00ff */
[----:B------:R-:W-:Y:S01]  /*10b0*/  DFMA R26, R2, R26, R10 ;  /* 0x0000001a021a722b */ /* 0x000fe2000000000a */
[----:B------:R-:W-:Y:S02]  /*10c0*/  IMAD.MOV.U32 R10, RZ, RZ, 0x0 ;  /* 0x00000000ff0a7424 */ /* 0x000fe400078e00ff */
[----:B------:R-:W-:-:S05]  /*10d0*/  IMAD.MOV.U32 R11, RZ, RZ, 0x40668000 ;  /* 0x40668000ff0b7424 */ /* 0x000fca00078e00ff */
[----:B---3--:R-:W-:Y:S02]  /*10e0*/  DFMA R12, R2, R26, R12 ;  /* 0x0000001a020c722b */ /* 0x008fe4000000000c */
[----:B-1----:R-:W-:-:S06]  /*10f0*/  DFMA R26, R8, -R10, 1 ;  /* 0x3ff00000081a742b */ /* 0x002fcc000000080a */
[----:B------:R-:W-:Y:S02]  /*1100*/  DFMA R12, R2, R12, R14 ;  /* 0x0000000c020c722b */ /* 0x000fe4000000000e */
[----:B------:R-:W-:-:S06]  /*1110*/  DFMA R26, R26, R26, R26 ;  /* 0x0000001a1a1a722b */ /* 0x000fcc000000001a */
[----:B----4-:R-:W-:Y:S02]  /*1120*/  DFMA R12, R2, R12, R16 ;  /* 0x0000000c020c722b */ /* 0x010fe40000000010 */
[----:B------:R-:W-:-:S06]  /*1130*/  DFMA R8, R8, R26, R8 ;  /* 0x0000001a0808722b */ /* 0x000fcc0000000008 */
[----:B------:R-:W-:Y:S02]  /*1140*/  DFMA R12, R2, R12, R18 ;  /* 0x0000000c020c722b */ /* 0x000fe40000000012 */
[----:B------:R-:W-:-:S06]  /*1150*/  DFMA R10, R8, -R10, 1 ;  /* 0x3ff00000080a742b */ /* 0x000fcc000000080a */
[----:B------:R-:W-:Y:S02]  /*1160*/  DFMA R24, R12, R24, R24 ;  /* 0x000000180c18722b */ /* 0x000fe40000000018 */
[----:B------:R-:W-:Y:S02]  /*1170*/  DFMA R2, R2, R12, 1 ;  /* 0x3ff000000202742b */ /* 0x000fe4000000000c */
[----:B------:R-:W-:-:S08]  /*1180*/  DFMA R8, R8, R10, R8 ;  /* 0x0000000a0808722b */ /* 0x000fd00000000008 */
[----:B------:R-:W-:Y:S01]  /*1190*/  DMUL R10, R8, R6 ;  /* 0x00000006080a7228 */ /* 0x000fe20000000000 */
[----:B------:R-:W-:Y:S02]  /*11a0*/  FSEL R14, R2, R24, !P0 ;  /* 0x00000018020e7208 */ /* 0x000fe40004000000 */
[----:B------:R-:W-:Y:S02]  /*11b0*/  FSEL R15, R3, R25, !P0 ;  /* 0x00000019030f7208 */ /* 0x000fe40004000000 */
[----:B------:R-:W-:-:S03]  /*11c0*/  LOP3.LUT P0, RZ, R22, 0x2, RZ, 0xc0, !PT ;  /* 0x0000000216ff7812 */ /* 0x000fc6000780c0ff */
[----:B------:R-:W-:-:S08]  /*11d0*/  DFMA R12, R10, -180, R6 ;  /* 0xc06680000a0c782b */ /* 0x000fd00000000006 */
[----:B------:R-:W-:Y:S02]  /*11e0*/  DFMA R2, R8, R12, R10 ;  /* 0x0000000c0802722b */ /* 0x000fe4000000000a */
[----:B------:R-:W-:Y:S01]  /*11f0*/  DADD R8, RZ, -R14 ;  /* 0x00000000ff087229 */ /* 0x000fe2000000080e */
[----:B------:R-:W-:Y:S02]  /*1200*/  IMAD.MOV.U32 R12, RZ, RZ, 0x54442d18 ;  /* 0x54442d18ff0c7424 */ /* 0x000fe400078e00ff */
[----:B------:R-:W-:-:S05]  /*1210*/  IMAD.MOV.U32 R13, RZ, RZ, 0x400921fb ;  /* 0x400921fbff0d7424 */ /* 0x000fca00078e00ff */
[----:B------:R-:W-:Y:S01]  /*1220*/  FFMA R10, RZ, 3.6015625, R3 ;  /* 0x40668000ff0a7823 */ /* 0x000fe20000000003 */
[----:B0-----:R-:W-:Y:S01]  /*1230*/  DMUL R12, R12, UR6 ;  /* 0x000000060c0c7c28 */ /* 0x001fe20008000000 */
[----:B------:R-:W-:Y:S02]  /*1240*/  FSEL R8, R14, R8, !P0 ;  /* 0x000000080e087208 */ /* 0x000fe40004000000 */
[----:B------:R-:W-:Y:S02]  /*1250*/  FSEL R9, R15, R9, !P0 ;  /* 0x000000090f097208 */ /* 0x000fe40004000000 */
[----:B------:R-:W-:-:S04]  /*1260*/  FSETP.GT.AND P0, PT, |R10|, 1.469367938527859385e-39, PT ;  /* 0x001000000a00780b */ /* 0x000fc80003f04200 */
[----:B------:R-:W-:-:S09]  /*1270*/  DMUL R4, R4, R8 ;  /* 0x0000000804047228 */ /* 0x000fd20000000000 */
[----:B------:R-:W-:Y:S05]  /*1280*/  @P0 BRA P1, `(.L_x_17) ;  /* 0x0000000000200947 */ /* 0x000fea0000800000 */
[----:B------:R-:W-:Y:S01]  /*1290*/  IMAD.MOV.U32 R8, RZ, RZ, R6 ;  /* 0x000000ffff087224 */ /* 0x000fe200078e0006 */
[----:B------:R-:W-:Y:S01]  /*12a0*/  MOV R6, 0x12f0 ;  /* 0x000012f000067802 */ /* 0x000fe20000000f00 */
[----:B------:R-:W-:Y:S02]  /*12b0*/  IMAD.MOV.U32 R9, RZ, RZ, R7 ;  /* 0x000000ffff097224 */ /* 0x000fe400078e0007 */
[----:B------:R-:W-:Y:S02]  /*12c0*/  IMAD.MOV.U32 R10, RZ, RZ, RZ ;  /* 0x000000ffff0a7224 */ /* 0x000fe400078e00ff */
[----:B------:R-:W-:-:S07]  /*12d0*/  IMAD.MOV.U32 R11, RZ, RZ, 0x40668000 ;  /* 0x40668000ff0b7424 */ /* 0x000fce00078e00ff */
[----:B------:R-:W-:Y:S05]  /*12e0*/  CALL.REL.NOINC `($__internal_0_$__cuda_sm20_div_rn_f64_full) ;  /* 0x0000001000a87944 */ /* 0x000fea0003c00000 */
[----:B------:R-:W-:Y:S02]  /*12f0*/  IMAD.MOV.U32 R2, RZ, RZ, R16 ;  /* 0x000000ffff027224 */ /* 0x000fe400078e0010 */
[----:B------:R-:W-:-:S07]  /*1300*/  IMAD.MOV.U32 R3, RZ, RZ, R17 ;  /* 0x000000ffff037224 */ /* 0x000fce00078e0011 */
.L_x_17:
[----:B------:R-:W-:Y:S05]  /*1310*/  BSYNC.RECONVERGENT B0 ;  /* 0x0000000000007941 */ /* 0x000fea0003800200 */
.L_x_16:
[----:B------:R-:W0:Y:S01]  /*1320*/  MUFU.RCP64H R7, 180 ;  /* 0x4066800000077908 */ /* 0x000e220000001800 */
[----:B------:R-:W-:Y:S01]  /*1330*/  IMAD.MOV.U32 R8, RZ, RZ, 0x0 ;  /* 0x00000000ff087424 */ /* 0x000fe200078e00ff */
[----:B------:R-:W-:Y:S01]  /*1340*/  FSETP.GEU.AND P1, PT, |R13|, 6.5827683646048100446e-37, PT ;  /* 0x036000000d00780b */ /* 0x000fe20003f2e200 */
[----:B------:R-:W-:Y:S02]  /*1350*/  IMAD.MOV.U32 R9, RZ, RZ, 0x40668000 ;  /* 0x40668000ff097424 */ /* 0x000fe400078e00ff */
[----:B------:R-:W-:-:S06]  /*1360*/  IMAD.MOV.U32 R6, RZ, RZ, 0x1 ;  /* 0x00000001ff067424 */ /* 0x000fcc00078e00ff */
[----:B0-----:R-:W-:-:S08]  /*1370*/  DFMA R10, R6, -R8, 1 ;  /* 0x3ff00000060a742b */ /* 0x001fd00000000808 */
[----:B------:R-:W-:-:S08]  /*1380*/  DFMA R10, R10, R10, R10 ;  /* 0x0000000a0a0a722b */ /* 0x000fd0000000000a */
        /* <DEDUP_REMOVED lines=17> */
.L_x_18:
[----:B------:R-:W-:Y:S01]  /*14a0*/  DADD R2, -R6, R2 ;  /* 0x0000000006027229 */ /* 0x000fe20000000102 */
[----:B------:R-:W-:Y:S07]  /*14b0*/  BSSY.RECONVERGENT B0, `(.L_x_19) ;  /* 0x000001d000007945 */ /* 0x000fee0003800200 */
[----:B------:R-:W-:-:S08]  /*14c0*/  DMUL R10, R2, 0.5 ;  /* 0x3fe00000020a7828 */ /* 0x000fd00000000000 */
[----:B------:R-:W-:-:S14]  /*14d0*/  DSETP.NEU.AND P0, PT, |R10|, +INF , PT ;  /* 0x7ff000000a00742a */ /* 0x000fdc0003f0d200 */
[----:B------:R-:W-:Y:S01]  /*14e0*/  @!P0 DMUL R6, RZ, R10 ;  /* 0x0000000aff068228 */ /* 0x000fe20000000000 */
[----:B------:R-:W-:Y:S01]  /*14f0*/  @!P0 IMAD.MOV.U32 R2, RZ, RZ, RZ ;  /* 0x000000ffff028224 */ /* 0x000fe200078e00ff */
[----:B------:R-:W-:Y:S09]  /*1500*/  @!P0 BRA `(.L_x_20) ;  /* 0x00000000005c8947 */ /* 0x000ff20003800000 */
        /* <DEDUP_REMOVED lines=23> */
.L_x_20:
[----:B------:R-:W-:Y:S05]  /*1680*/  BSYNC.RECONVERGENT B0 ;  /* 0x0000000000007941 */ /* 0x000fea0003800200 */
.L_x_19:
        /* <DEDUP_REMOVED lines=35> */
.L_x_21:
[C---:B------:R-:W-:Y:S01]  /*18c0*/  DADD R6, R2.reuse, 2 ;  /* 0x4000000002067429 */ /* 0x040fe20000000000 */
[----:B------:R-:W-:Y:S01]  /*18d0*/  BSSY.RECONVERGENT B0, `(.L_x_22) ;  /* 0x000000d000007945 */ /* 0x000fe20003800200 */
[C---:B------:R-:W-:Y:S02]  /*18e0*/  DSETP.NEU.AND P0, PT, R2.reuse, RZ, PT ;  /* 0x000000ff0200722a */ /* 0x040fe40003f0d000 */
[----:B------:R-:W-:-:S06]  /*18f0*/  DSETP.NEU.AND P2, PT, R2, 1, PT ;  /* 0x3ff000000200742a */ /* 0x000fcc0003f4d000 */
[----:B------:R-:W-:-:S04]  /*1900*/  LOP3.LUT R6, R7, 0x7ff00000, RZ, 0xc0, !PT ;  /* 0x7ff0000007067812 */ /* 0x000fc800078ec0ff */
[----:B------:R-:W-:Y:S02]  /*1910*/  ISETP.NE.AND P1, PT, R6, 0x7ff00000, PT ;  /* 0x7ff000000600780c */ /* 0x000fe40003f25270 */
[----:B------:R-:W-:-:S11]  /*1920*/  @!P0 CS2R R8, SRZ ;  /* 0x0000000000088805 */ /* 0x000fd6000001ff00 */
[----:B------:R-:W-:Y:S05]  /*1930*/  @P1 BRA `(.L_x_23) ;  /* 0x0000000000181947 */ /* 0x000fea0003800000 */
[----:B------:R-:W-:-:S14]  /*1940*/  DSETP.NAN.AND P0, PT, R2, R2, PT ;  /* 0x000000020200722a */ /* 0x000fdc0003f08000 */
[----:B------:R-:W-:Y:S01]  /*1950*/  @P0 DADD R8, R2, 2 ;  /* 0x4000000002080429 */ /* 0x000fe20000000000 */
[----:B------:R-:W-:Y:S10]  /*1960*/  @P0 BRA `(.L_x_23) ;  /* 0x00000000000c0947 */ /* 0x000ff40003800000 */
[----:B------:R-:W-:-:S14]  /*1970*/  DSETP.NEU.AND P0, PT, |R2|, +INF , PT ;  /* 0x7ff000000200742a */ /* 0x000fdc0003f0d200 */
[----:B------:R-:W-:Y:S02]  /*1980*/  @!P0 IMAD.MOV.U32 R8, RZ, RZ, 0x0 ;  /* 0x00000000ff088424 */ /* 0x000fe400078e00ff */
[----:B------:R-:W-:-:S07]  /*1990*/  @!P0 IMAD.MOV.U32 R9, RZ, RZ, 0x7ff00000 ;  /* 0x7ff00000ff098424 */ /* 0x000fce00078e00ff */
.L_x_23:
[----:B------:R-:W-:Y:S05]  /*19a0*/  BSYNC.RECONVERGENT B0 ;  /* 0x0000000000007941 */ /* 0x000fea0003800200 */
.L_x_22:
[----:B------:R-:W-:Y:S01]  /*19b0*/  FSEL R2, R8, RZ, P2 ;  /* 0x000000ff08027208 */ /* 0x000fe20001000000 */
[----:B------:R-:W-:Y:S01]  /*19c0*/  IMAD.MOV.U32 R8, RZ, RZ, 0x0 ;  /* 0x00000000ff087424 */ /* 0x000fe200078e00ff */
[----:B------:R-:W-:Y:S01]  /*19d0*/  FSEL R3, R9, 1.875, P2 ;  /* 0x3ff0000009037808 */ /* 0x000fe20001000000 */
[----:B------:R-:W-:Y:S01]  /*19e0*/  IMAD.MOV.U32 R9, RZ, RZ, 0x3fd80000 ;  /* 0x3fd80000ff097424 */ /* 0x000fe200078e00ff */
[----:B------:R-:W-:Y:S04]  /*19f0*/  BSSY.RECONVERGENT B0, `(.L_x_24) ;  /* 0x000001b000007945 */ /* 0x000fe80003800200 */
[----:B------:R-:W-:-:S06]  /*1a00*/  DFMA R4, R4, R2, R20 ;  /* 0x000000020404722b */ /* 0x000fcc0000000014 */
[----:B------:R-:W0:Y:S04]  /*1a10*/  MUFU.RSQ64H R3, R5 ;  /* 0x0000000500037308 */ /* 0x000e280000001c00 */
[----:B------:R-:W-:-:S05]  /*1a20*/  VIADD R2, R5, 0xfcb00000 ;  /* 0xfcb0000005027836 */ /* 0x000fca0000000000 */
[----:B------:R-:W-:Y:S01]  /*1a30*/  ISETP.GE.U32.AND P0, PT, R2, 0x7ca00000, PT ;  /* 0x7ca000000200780c */ /* 0x000fe20003f06070 */
[----:B0-----:R-:W-:-:S08]  /*1a40*/  DMUL R6, R2, R2 ;  /* 0x0000000202067228 */ /* 0x001fd00000000000 */
[----:B------:R-:W-:-:S08]  /*1a50*/  DFMA R6, R4, -R6, 1 ;  /* 0x3ff000000406742b */ /* 0x000fd00000000806 */
[----:B------:R-:W-:Y:S02]  /*1a60*/  DFMA R8, R6, R8, 0.5 ;  /* 0x3fe000000608742b */ /* 0x000fe40000000008 */
[----:B------:R-:W-:-:S08]  /*1a70*/  DMUL R6, R2, R6 ;  /* 0x0000000602067228 */ /* 0x000fd00000000000 */
[----:B------:R-:W-:-:S08]  /*1a80*/  DFMA R8, R8, R6, R2 ;  /* 0x000000060808722b */ /* 0x000fd00000000002 */
[----:B------:R-:W-:Y:S02]  /*1a90*/  DMUL R14, R4, R8 ;  /* 0x00000008040e7228 */ /* 0x000fe40000000000 */
[----:B------:R-:W-:Y:S02]  /*1aa0*/  VIADD R7, R9, 0xfff00000 ;  /* 0xfff0000009077836 */ /* 0x000fe40000000000 */
[----:B------:R-:W-:-:S04]  /*1ab0*/  IMAD.MOV.U32 R6, RZ, RZ, R8 ;  /* 0x000000ffff067224 */ /* 0x000fc800078e0008 */
[----:B------:R-:W-:-:S08]  /*1ac0*/  DFMA R10, R14, -R14, R4 ;  /* 0x8000000e0e0a722b */ /* 0x000fd00000000004 */
[----:B------:R-:W-:Y:S01]  /*1ad0*/  DFMA R12, R10, R6, R14 ;  /* 0x000000060a0c722b */ /* 0x000fe2000000000e */
[----:B------:R-:W-:Y:S10]  /*1ae0*/  @!P0 BRA `(.L_x_25) ;  /* 0x00000000002c8947 */ /* 0x000ff40003800000 */
[----:B------:R-:W-:Y:S02]  /*1af0*/  IMAD.MOV.U32 R17, RZ, RZ, R11 ;  /* 0x000000ffff117224 */ /* 0x000fe400078e000b */
[----:B------:R-:W-:Y:S02]  /*1b00*/  IMAD.MOV.U32 R6, RZ, RZ, R8 ;  /* 0x000000ffff067224 */ /* 0x000fe400078e0008 */
[----:B------:R-:W-:Y:S01]  /*1b10*/  IMAD.MOV.U32 R11, RZ, RZ, R2 ;  /* 0x000000ffff0b7224 */ /* 0x000fe200078e0002 */
[----:B------:R-:W-:Y:S01]  /*1b20*/  MOV R2, 0x1b80 ;  /* 0x00001b8000027802 */ /* 0x000fe20000000f00 */
[----:B------:R-:W-:Y:S02]  /*1b30*/  IMAD.MOV.U32 R8, RZ, RZ, R14 ;  /* 0x000000ffff087224 */ /* 0x000fe400078e000e */
[----:B------:R-:W-:Y:S02]  /*1b40*/  IMAD.MOV.U32 R19, RZ, RZ, R15 ;  /* 0x000000ffff137224 */ /* 0x000fe400078e000f */
[----:B------:R-:W-:-:S02]  /*1b50*/  IMAD.MOV.U32 R3, RZ, RZ, R4 ;  /* 0x000000ffff037224 */ /* 0x000fc400078e0004 */
[----:B------:R-:W-:-:S07]  /*1b60*/  IMAD.MOV.U32 R9, RZ, RZ, R5 ;  /* 0x000000ffff097224 */ /* 0x000fce00078e0005 */
[----:B------:R-:W-:Y:S05]  /*1b70*/  CALL.REL.NOINC `($__internal_1_$__cuda_sm20_dsqrt_rn_f64_mediumpath_v1) ;  /* 0x0000000c00ec7944 */ /* 0x000fea0003c00000 */
[----:B------:R-:W-:Y:S02]  /*1b80*/  IMAD.MOV.U32 R12, RZ, RZ, R6 ;  /* 0x000000ffff0c7224 */ /* 0x000fe400078e0006 */
[----:B------:R-:W-:-:S07]  /*1b90*/  IMAD.MOV.U32 R13, RZ, RZ, R7 ;  /* 0x000000ffff0d7224 */ /* 0x000fce00078e0007 */
.L_x_25:
[----:B------:R-:W-:Y:S05]  /*1ba0*/  BSYNC.RECONVERGENT B0 ;  /* 0x0000000000007941 */ /* 0x000fea0003800200 */
.L_x_24:
[----:B------:R-:W-:Y:S01]  /*1bb0*/  DADD R8, -R4, 1 ;  /* 0x3ff0000004087429 */ /* 0x000fe20000000100 */
[----:B------:R-:W-:Y:S01]  /*1bc0*/  IMAD.MOV.U32 R6, RZ, RZ, 0x0 ;  /* 0x00000000ff067424 */ /* 0x000fe200078e00ff */
[----:B------:R-:W-:Y:S01]  /*1bd0*/  BSSY.RECONVERGENT B0, `(.L_x_26) ;  /* 0x000001a000007945 */ /* 0x000fe20003800200 */
[----:B------:R-:W-:-:S03]  /*1be0*/  IMAD.MOV.U32 R7, RZ, RZ, 0x3fd80000 ;  /* 0x3fd80000ff077424 */ /* 0x000fc600078e00ff */
        /* <DEDUP_REMOVED lines=20> */
[----:B------:R-:W-:-:S07]  /*1d30*/  IMAD.MOV.U32 R19, RZ, RZ, R15 ;  /* 0x000000ffff137224 */ /* 0x000fce00078e000f */
[----:B------:R-:W-:Y:S05]  /*1d40*/  CALL.REL.NOINC `($__internal_1_$__cuda_sm20_dsqrt_rn_f64_mediumpath_v1) ;  /* 0x0000000c00787944 */ /* 0x000fea0003c00000 */
[----:B------:R-:W-:Y:S02]  /*1d50*/  IMAD.MOV.U32 R4, RZ, RZ, R6 ;  /* 0x000000ffff047224 */ /* 0x000fe400078e0006 */
[----:B------:R-:W-:-:S07]  /*1d60*/  IMAD.MOV.U32 R5, RZ, RZ, R7 ;  /* 0x000000ffff057224 */ /* 0x000fce00078e0007 */
.L_x_27:
[----:B------:R-:W-:Y:S05]  /*1d70*/  BSYNC.RECONVERGENT B0 ;  /* 0x0000000000007941 */ /* 0x000fea0003800200 */
.L_x_26:
[----:B------:R-:W-:Y:S01]  /*1d80*/  DADD R10, -RZ, |R12| ;  /* 0x00000000ff0a7229 */ /* 0x000fe2000000050c */
[----:B------:R-:W-:Y:S01]  /*1d90*/  IMAD.MOV.U32 R6, RZ, RZ, 0x1 ;  /* 0x00000001ff067424 */ /* 0x000fe200078e00ff */
[--C-:B------:R-:W-:Y:S01]  /*1da0*/  DADD R14, -RZ, |R4|.reuse ;  /* 0x00000000ff0e7229 */ /* 0x100fe20000000504 */
[----:B------:R-:W-:Y:S01]  /*1db0*/  BSSY.RECONVERGENT B0, `(.L_x_28) ;  /* 0x000001b000007945 */ /* 0x000fe20003800200 */
[----:B------:R-:W-:-:S08]  /*1dc0*/  DSETP.GT.AND P1, PT, |R12|, |R4|, PT ;  /* 0x400000040c00722a */ /* 0x000fd00003f24200 */
[----:B------:R-:W-:Y:S02]  /*1dd0*/  FSEL R3, R11, R15, P1 ;  /* 0x0000000f0b037208 */ /* 0x000fe40000800000 */
[----:B------:R-:W-:Y:S02]  /*1de0*/  FSEL R2, R10, R14, P1 ;  /* 0x0000000e0a027208 */ /* 0x000fe40000800000 */
[----:B------:R-:W0:Y:S01]  /*1df0*/  MUFU.RCP64H R7, R3 ;  /* 0x0000000300077308 */ /* 0x000e220000001800 */
[----:B------:R-:W-:Y:S02]  /*1e00*/  FSEL R14, R14, R10, P1 ;  /* 0x0000000a0e0e7208 */ /* 0x000fe40000800000 */
[----:B------:R-:W-:-:S04]  /*1e10*/  FSEL R15, R15, R11, P1 ;  /* 0x0000000b0f0f7208 */ /* 0x000fc80000800000 */
[----:B------:R-:W-:Y:S01]  /*1e20*/  FSETP.GEU.AND P2, PT, |R15|, 6.5827683646048100446e-37, PT ;  /* 0x036000000f00780b */ /* 0x000fe20003f4e200 */
[----:B0-----:R-:W-:-:S08]  /*1e30*/  DFMA R8, -R2, R6, 1 ;  /* 0x3ff000000208742b */ /* 0x001fd00000000106 */
[----:B------:R-:W-:-:S08]  /*1e40*/  DFMA R8, R8, R8, R8 ;  /* 0x000000080808722b */ /* 0x000fd00000000008 */
[----:B------:R-:W-:-:S08]  /*1e50*/  DFMA R8, R6, R8, R6 ;  /* 0x000000080608722b */ /* 0x000fd00000000006 */
[----:B------:R-:W-:-:S08]  /*1e60*/  DFMA R6, -R2, R8, 1 ;  /* 0x3ff000000206742b */ /* 0x000fd00000000108 */
[----:B------:R-:W-:-:S08]  /*1e70*/  DFMA R6, R8, R6, R8 ;  /* 0x000000060806722b */ /* 0x000fd00000000008 */
[----:B------:R-:W-:-:S08]  /*1e80*/  DMUL R8, R6, R14 ;  /* 0x0000000e06087228 */ /* 0x000fd00000000000 */
[----:B------:R-:W-:-:S08]  /*1e90*/  DFMA R10, -R2, R8, R14 ;  /* 0x00000008020a722b */ /* 0x000fd0000000010e */
[----:B------:R-:W-:-:S10]  /*1ea0*/  DFMA R6, R6, R10, R8 ;  /* 0x0000000a0606722b */ /* 0x000fd40000000008 */
[----:B------:R-:W-:-:S05]  /*1eb0*/  FFMA R8, RZ, R3, R7 ;  /* 0x00000003ff087223 */ /* 0x000fca0000000007 */
[----:B------:R-:W-:-:S13]  /*1ec0*/  FSETP.GT.AND P0, PT, |R8|, 1.469367938527859385e-39, PT ;  /* 0x001000000800780b */ /* 0x000fda0003f04200 */
[----:B------:R-:W-:Y:S05]  /*1ed0*/  @P0 BRA P2, `(.L_x_29) ;  /* 0x0000000000200947 */ /* 0x000fea0001000000 */
[----:B------:R-:W-:Y:S01]  /*1ee0*/  IMAD.MOV.U32 R8, RZ, RZ, R14 ;  /* 0x000000ffff087224 */ /* 0x000fe200078e000e */
[----:B------:R-:W-:Y:S01]  /*1ef0*/  MOV R6, 0x1f40 ;  /* 0x00001f4000067802 */ /* 0x000fe20000000f00 */
[----:B------:R-:W-:Y:S02]  /*1f00*/  IMAD.MOV.U32 R9, RZ, RZ, R15 ;  /* 0x000000ffff097224 */ /* 0x000fe400078e000f */
[----:B------:R-:W-:Y:S02]  /*1f10*/  IMAD.MOV.U32 R10, RZ, RZ, R2 ;  /* 0x000000ffff0a7224 */ /* 0x000fe400078e0002 */
[----:B------:R-:W-:-:S07]  /*1f20*/  IMAD.MOV.U32 R11, RZ, RZ, R3 ;  /* 0x000000ffff0b7224 */ /* 0x000fce00078e0003 */
[----:B------:R-:W-:Y:S05]  /*1f30*/  CALL.REL.NOINC `($__internal_0_$__cuda_sm20_div_rn_f64_full) ;  /* 0x0000000400947944 */ /* 0x000fea0003c00000 */
[----:B------:R-:W-:Y:S02]  /*1f40*/  IMAD.MOV.U32 R6, RZ, RZ, R16 ;  /* 0x000000ffff067224 */ /* 0x000fe400078e0010 */
[----:B------:R-:W-:-:S07]  /*1f50*/  IMAD.MOV.U32 R7, RZ, RZ, R17 ;  /* 0x000000ffff077224 */ /* 0x000fce00078e0011 */
.L_x_29:
[----:B------:R-:W-:Y:S05]  /*1f60*/  BSYNC.RECONVERGENT B0 ;  /* 0x0000000000007941 */ /* 0x000fea0003800200 */
.L_x_28:
[----:B------:R-:W-:Y:S01]  /*1f70*/  DMUL R8, R6, R6 ;  /* 0x0000000606087228 */ /* 0x000fe20000000000 */
[----:B------:R-:W-:Y:S01]  /*1f80*/  IMAD.MOV.U32 R10, RZ, RZ, -0x2449a4b7 ;  /* 0xdbb65b49ff0a7424 */ /* 0x000fe200078e00ff */
[----:B------:R-:W-:Y:S01]  /*1f90*/  UMOV UR6, 0x2a25ff7e ;  /* 0x2a25ff7e00067882 */ /* 0x000fe20000000000 */
[----:B------:R-:W-:Y:S01]  /*1fa0*/  IMAD.MOV.U32 R11, RZ, RZ, 0x3f2d3b63 ;  /* 0x3f2d3b63ff0b7424 */ /* 0x000fe200078e00ff */
[----:B------:R-:W-:Y:S01]  /*1fb0*/  UMOV UR7, 0x3ef53e1d ;  /* 0x3ef53e1d00077882 */ /* 0x000fe20000000000 */
[----:B------:R-:W-:Y:S01]  /*1fc0*/  ISETP.GE.AND P2, PT, R5, RZ, PT ;  /* 0x000000ff0500720c */ /* 0x000fe20003f46270 */
[----:B------:R-:W-:Y:S01]  /*1fd0*/  @!P1 IMAD.MOV.U32 R14, RZ, RZ, 0x54442d18 ;  /* 0x54442d18ff0e9424 */ /* 0x000fe200078e00ff */
[----:B------:R-:W-:Y:S01]  /*1fe0*/  DSETP.NEU.AND P3, PT, R2, RZ, PT ;  /* 0x000000ff0200722a */ /* 0x000fe20003f6d000 */
[----:B------:R-:W-:Y:S01]  /*1ff0*/  @!P1 IMAD.MOV.U32 R15, RZ, RZ, 0x400921fb ;  /* 0x400921fbff0f9424 */ /* 0x000fe200078e00ff */
[----:B------:R-:W-:Y:S01]  /*2000*/  DFMA R10, R8, -UR6, R10 ;  /* 0x80000006080a7c2b */ /* 0x000fe2000800000a */
[----:B------:R-:W-:Y:S01]  /*2010*/  UMOV UR6, 0x8dde082e ;  /* 0x8dde082e00067882 */ /* 0x000fe20000000000 */
[----:B------:R-:W-:Y:S01]  /*2020*/  UMOV UR7, 0x3f531278 ;  /* 0x3f53127800077882 */ /* 0x000fe20000000000 */
[----:B------:R-:W-:-:S05]  /*2030*/  @P1 PLOP3.LUT P0, PT, P2, PT, PT, 0x80, 0x8 ;  /* 0x000000000008181c */ /* 0x000fca000170f070 */
[----:B------:R-:W-:Y:S01]  /*2040*/  DFMA R10, R8, R10, -UR6 ;  /* 0x80000006080a7e2b */ /* 0x000fe2000800000a */
[----:B------:R-:W-:Y:S01]  /*2050*/  UMOV UR6, 0xc8249315 ;  /* 0xc824931500067882 */ /* 0x000fe20000000000 */
[----:B------:R-:W-:-:S06]  /*2060*/  UMOV UR7, 0x3f6f9690 ;  /* 0x3f6f969000077882 */ /* 0x000fcc0000000000 */
[----:B------:R-:W-:Y:S01]  /*2070*/  DFMA R10, R8, R10, UR6 ;  /* 0x00000006080a7e2b */ /* 0x000fe2000800000a */
[----:B------:R-:W-:Y:S01]  /*2080*/  UMOV UR6, 0xabc7cf0d ;  /* 0xabc7cf0d00067882 */ /* 0x000fe20000000000 */
[----:B------:R-:W-:-:S06]  /*2090*/  UMOV UR7, 0x3f82cf5a ;  /* 0x3f82cf5a00077882 */ /* 0x000fcc0000000000 */
        /* <DEDUP_REMOVED lines=45> */
[----:B------:R-:W-:Y:S01]  /*2370*/  DMUL R10, R8, R10 ;  /* 0x0000000a080a7228 */ /* 0x000fe20000000000 */
[----:B------:R-:W-:Y:S02]  /*2380*/  @P1 IMAD.MOV.U32 R8, RZ, RZ, 0x54442d18 ;  /* 0x54442d18ff081424 */ /* 0x000fe400078e00ff */
[----:B------:R-:W-:-:S05]  /*2390*/  @P1 IMAD.MOV.U32 R9, RZ, RZ, 0x3ff921fb ;  /* 0x3ff921fbff091424 */ /* 0x000fca00078e00ff */
[----:B------:R-:W-:-:S08]  /*23a0*/  DFMA R10, R10, R6, R6 ;  /* 0x000000060a0a722b */ /* 0x000fd00000000006 */
[----:B------:R-:W-:-:S10]  /*23b0*/  @P1 DADD R6, -RZ, -R10 ;  /* 0x00000000ff061229 */ /* 0x000fd4000000090a */
[----:B------:R-:W-:Y:S02]  /*23c0*/  @P1 FSEL R2, R10, R6, !P0 ;  /* 0x000000060a021208 */ /* 0x000fe40004000000 */
[----:B------:R-:W-:Y:S01]  /*23d0*/  @P1 FSEL R3, R11, R7, !P0 ;  /* 0x000000070b031208 */ /* 0x000fe20004000000 */
[----:B------:R-:W-:Y:S01]  /*23e0*/  @!P1 DADD R6, -R10, R14 ;  /* 0x000000000a069229 */ /* 0x000fe2000000010e */
[----:B------:R-:W-:-:S04]  /*23f0*/  @!P1 PLOP3.LUT P0, PT, P2, PT, PT, 0x80, 0x8 ;  /* 0x000000000008981c */ /* 0x000fc8000170f070 */
[----:B------:R-:W-:Y:S01]  /*2400*/  @P1 DADD R2, R2, R8 ;  /* 0x0000000002021229 */ /* 0x000fe20000000008 */
[----:B------:R-:W-:-:S05]  /*2410*/  @P3 IMAD.MOV.U32 R9, RZ, RZ, 0x7f3321d2 ;  /* 0x7f3321d2ff093424 */ /* 0x000fca00078e00ff */
[----:B------:R-:W-:Y:S01]  /*2420*/  @!P1 FSEL R3, R7, R11, !P0 ;  /* 0x0000000b07039208 */ /* 0x000fe20004000000 */
[----:B------:R-:W-:Y:S01]  /*2430*/  @P3 IMAD.MOV.U32 R11, RZ, RZ, 0x4002d97c ;  /* 0x4002d97cff0b3424 */ /* 0x000fe200078e00ff */
[----:B------:R-:W-:Y:S01]  /*2440*/  @!P1 FSEL R2, R6, R10, !P0 ;  /* 0x0000000a06029208 */ /* 0x000fe20004000000 */
[C-C-:B------:R-:W-:Y:S01]  /*2450*/  @P3 DSETP.NEU.AND P1, PT, |R4|.reuse, |R12|.reuse, PT ;  /* 0x4000000c0400322a */ /* 0x140fe20003f2d200 */
[----:B------:R-:W-:Y:S01]  /*2460*/  @P3 FSEL R9, R9, 3.37028055040000000000e+12, !P0 ;  /* 0x54442d1809093808 */ /* 0x000fe20004000000 */
[----:B------:R-:W-:Y:S01]  /*2470*/  DADD R6, |R4|, |R12| ;  /* 0x0000000004067229 */ /* 0x000fe2000000060c */
[----:B------:R-:W-:Y:S02]  /*2480*/  @P3 FSEL R11, R11, 1.8213495016098022461, !P0 ;  /* 0x3fe921fb0b0b3808 */ /* 0x000fe40004000000 */
[----:B------:R-:W-:Y:S02]  /*2490*/  @!P3 FSEL R5, RZ, 2.1426990032196044922, P0 ;  /* 0x400921fbff05b808 */ /* 0x000fe40000000000 */
[----:B------:R-:W-:-:S02]  /*24a0*/  @P3 FSEL R8, R9, R2, !P1 ;  /* 0x0000000209083208 */ /* 0x000fc40004800000 */
[----:B------:R-:W-:Y:S02]  /*24b0*/  @P3 FSEL R9, R11, R3, !P1 ;  /* 0x000000030b093208 */ /* 0x000fe40004800000 */
[----:B------:R-:W0:Y:S01]  /*24c0*/  LDC.64 R2, c[0x0][0x3a0] ;  /* 0x0000e800ff027b82 */ /* 0x000e220000000a00 */
[----:B------:R-:W-:Y:S01]  /*24d0*/  @!P3 FSEL R4, RZ, 3.37028055040000000000e+12, P0 ;  /* 0x54442d18ff04b808 */ /* 0x000fe20000000000 */
[----:B------:R-:W-:Y:S01]  /*24e0*/  DSETP.NAN.AND P0, PT, R6, R6, PT ;  /* 0x000000060600722a */ /* 0x000fe20003f08000 */
[----:B------:R-:W-:Y:S02]  /*24f0*/  @P3 IMAD.MOV.U32 R5, RZ, RZ, R9 ;  /* 0x000000ffff053224 */ /* 0x000fe400078e0009 */
[----:B------:R-:W-:-:S03]  /*2500*/  @P3 IMAD.MOV.U32 R4, RZ, RZ, R8 ;  /* 0x000000ffff043224 */ /* 0x000fc600078e0008 */
[----:B------:R-:W-:Y:S02]  /*2510*/  LOP3.LUT R13, R5, 0x80000000, R13, 0xb8, !PT ;  /* 0x80000000050d7812 */ /* 0x000fe400078eb80d */
[----:B------:R-:W-:Y:S02]  /*2520*/  FSEL R4, R6, R4, P0 ;  /* 0x0000000406047208 */ /* 0x000fe40000000000 */
[----:B------:R-:W-:-:S06]  /*2530*/  FSEL R5, R7, R13, P0 ;  /* 0x0000000d07057208 */ /* 0x000fcc0000000000 */
[----:B------:R-:W-:Y:S01]  /*2540*/  DADD R4, R4, R4 ;  /* 0x0000000004047229 */ /* 0x000fe20000000004 */
[----:B0-----:R-:W-:-:S07]  /*2550*/  IMAD.WIDE R2, R0, 0x8, R2 ;  /* 0x0000000800027825 */ /* 0x001fce00078e0202 */
[----:B------:R-:W-:-:S07]  /*2560*/  DMUL R4, R4, UR6 ;  /* 0x0000000604047c28 */ /* 0x000fce0008000000 */
[----:B------:R-:W-:Y:S01]  /*2570*/  STG.E.64 desc[UR4][R2.64], R4 ;  /* 0x0000000402007986 */ /* 0x000fe2000c101b04 */
[----:B------:R-:W-:Y:S05]  /*2580*/  EXIT ;  /* 0x000000000000794d */ /* 0x000fea0003800000 */
        .weak           $__internal_0_$__cuda_sm20_div_rn_f64_full
        .type           $__internal_0_$__cuda_sm20_div_rn_f64_full,@function
        .size           $__internal_0_$__cuda_sm20_div_rn_f64_full,($__internal_1_$__cuda_sm20_dsqrt_rn_f64_mediumpath_v1 - $__internal_0_$__cuda_sm20_div_rn_f64_full)
$__internal_0_$__cuda_sm20_div_rn_f64_full:
[C---:B------:R-:W-:Y:S01]  /*2590*/  FSETP.GEU.AND P0, PT, |R11|.reuse, 1.469367938527859385e-39, PT ;  /* 0x001000000b00780b */ /* 0x040fe20003f0e200 */
[----:B------:R-:W-:Y:S01]  /*25a0*/  IMAD.MOV.U32 R22, RZ, RZ, 0x1 ;  /* 0x00000001ff167424 */ /* 0x000fe200078e00ff */
[----:B------:R-:W-:Y:S01]  /*25b0*/  LOP3.LUT R28, R11, 0x800fffff, RZ, 0xc0, !PT ;  /* 0x800fffff0b1c7812 */ /* 0x000fe200078ec0ff */
[----:B------:R-:W-:Y:S01]  /*25c0*/  IMAD.MOV.U32 R24, RZ, RZ, 0x1ca00000 ;  /* 0x1ca00000ff187424 */ /* 0x000fe200078e00ff */
[C---:B------:R-:W-:Y:S01]  /*25d0*/  FSETP.GEU.AND P3, PT, |R9|.reuse, 1.469367938527859385e-39, PT ;  /* 0x001000000900780b */ /* 0x040fe20003f6e200 */
[----:B------:R-:W-:Y:S01]  /*25e0*/  BSSY.RECONVERGENT B1, `(.L_x_30) ;  /* 0x0000052000017945 */ /* 0x000fe20003800200 */
[----:B------:R-:W-:Y:S01]  /*25f0*/  LOP3.LUT R29, R28, 0x3ff00000, RZ, 0xfc, !PT ;  /* 0x3ff000001c1d7812 */ /* 0x000fe200078efcff */
[----:B------:R-:W-:Y:S01]  /*2600*/  IMAD.MOV.U32 R28, RZ, RZ, R10 ;  /* 0x000000ffff1c7224 */ /* 0x000fe200078e000a */
[----:B------:R-:W-:Y:S02]  /*2610*/  LOP3.LUT R7, R9, 0x7ff00000, RZ, 0xc0, !PT ;  /* 0x7ff0000009077812 */ /* 0x000fe400078ec0ff */
[----:B------:R-:W-:-:S03]  /*2620*/  LOP3.LUT R26, R11, 0x7ff00000, RZ, 0xc0, !PT ;  /* 0x7ff000000b1a7812 */ /* 0x000fc600078ec0ff */
[----:B------:R-:W-:Y:S01]  /*2630*/  @!P0 DMUL R28, R10, 8.98846567431157953865e+307 ;  /* 0x7fe000000a1c8828 */ /* 0x000fe20000000000 */
[----:B------:R-:W-:Y:S01]  /*2640*/  ISETP.GE.U32.AND P2, PT, R7, R26, PT ;  /* 0x0000001a0700720c */ /* 0x000fe20003f46070 */
[----:B------:R-:W-:Y:S02]  /*2650*/  IMAD.MOV.U32 R25, RZ, RZ, R7 ;  /* 0x000000ffff197224 */ /* 0x000fe400078e0007 */
[----:B------:R-:W-:Y:S02]  /*2660*/  @!P3 LOP3.LUT R14, R11, 0x7ff00000, RZ, 0xc0, !PT ;  /* 0x7ff000000b0eb812 */ /* 0x000fe400078ec0ff */
[----:B------:R-:W0:Y:S01]  /*2670*/  MUFU.RCP64H R23, R29 ;  /* 0x0000001d00177308 */ /* 0x000e220000001800 */
[----:B------:R-:W-:Y:S02]  /*2680*/  SEL R15, R24, 0x63400000, !P2 ;  /* 0x63400000180f7807 */ /* 0x000fe40005000000 */
[----:B------:R-:W-:Y:S02]  /*2690*/  @!P3 ISETP.GE.U32.AND P4, PT, R7, R14, PT ;  /* 0x0000000e0700b20c */ /* 0x000fe40003f86070 */
[----:B------:R-:W-:-:S02]  /*26a0*/  LOP3.LUT R15, R15, 0x800fffff, R9, 0xf8, !PT ;  /* 0x800fffff0f0f7812 */ /* 0x000fc400078ef809 */
[----:B------:R-:W-:Y:S02]  /*26b0*/  @!P3 SEL R17, R24, 0x63400000, !P4 ;  /* 0x634000001811b807 */ /* 0x000fe40006000000 */
[----:B------:R-:W-:Y:S02]  /*26c0*/  @!P0 LOP3.LUT R26, R29, 0x7ff00000, RZ, 0xc0, !PT ;  /* 0x7ff000001d1a8812 */ /* 0x000fe400078ec0ff */
[----:B------:R-:W-:-:S03]  /*26d0*/  @!P3 LOP3.LUT R14, R17, 0x80000000, R9, 0xf8, !PT ;  /* 0x80000000110eb812 */ /* 0x000fc600078ef809 */
[----:B------:R-:W-:Y:S01]  /*26e0*/  VIADD R27, R26, 0xffffffff ;  /* 0xffffffff1a1b7836 */ /* 0x000fe20000000000 */
[----:B0-----:R-:W-:-:S08]  /*26f0*/  DFMA R18, R22, -R28, 1 ;  /* 0x3ff000001612742b */ /* 0x001fd0000000081c */
[----:B------:R-:W-:-:S08]  /*2700*/  DFMA R18, R18, R18, R18 ;  /* 0x000000121212722b */ /* 0x000fd00000000012 */
[----:B------:R-:W-:Y:S01]  /*2710*/  DFMA R18, R22, R18, R22 ;  /* 0x000000121612722b */ /* 0x000fe20000000016 */
[----:B------:R-:W-:Y:S01]  /*2720*/  @!P3 LOP3.LUT R23, R14, 0x100000, RZ, 0xfc, !PT ;  /* 0x001000000e17b812 */ /* 0x000fe200078efcff */
[----:B------:R-:W-:Y:S02]  /*2730*/  IMAD.MOV.U32 R14, RZ, RZ, R8 ;  /* 0x000000ffff0e7224 */ /* 0x000fe400078e0008 */
[----:B------:R-:W-:-:S04]  /*2740*/  @!P3 IMAD.MOV.U32 R22, RZ, RZ, RZ ;  /* 0x000000ffff16b224 */ /* 0x000fc800078e00ff */
[----:B------:R-:W-:Y:S02]  /*2750*/  DFMA R16, R18, -R28, 1 ;  /* 0x3ff000001210742b */ /* 0x000fe4000000081c */
[----:B------:R-:W-:-:S06]  /*2760*/  @!P3 DFMA R14, R14, 2, -R22 ;  /* 0x400000000e0eb82b */ /* 0x000fcc0000000816 */
[----:B------:R-:W-:-:S04]  /*2770*/  DFMA R16, R18, R16, R18 ;  /* 0x000000101210722b */ /* 0x000fc80000000012 */
[----:B------:R-:W-:-:S04]  /*2780*/  @!P3 LOP3.LUT R25, R15, 0x7ff00000, RZ, 0xc0, !PT ;  /* 0x7ff000000f19b812 */ /* 0x000fc800078ec0ff */
[----:B------:R-:W-:Y:S01]  /*2790*/  DMUL R18, R16, R14 ;  /* 0x0000000e10127228 */ /* 0x000fe20000000000 */
[----:B------:R-:W-:-:S05]  /*27a0*/  VIADD R22, R25, 0xffffffff ;  /* 0xffffffff19167836 */ /* 0x000fca0000000000 */
[----:B------:R-:W-:Y:S02]  /*27b0*/  ISETP.GT.U32.AND P0, PT, R22, 0x7feffffe, PT ;  /* 0x7feffffe1600780c */ /* 0x000fe40003f04070 */
[----:B------:R-:W-:Y:S02]  /*27c0*/  DFMA R22, R18, -R28, R14 ;  /* 0x8000001c1216722b */ /* 0x000fe4000000000e */
[----:B------:R-:W-:-:S06]  /*27d0*/  ISETP.GT.U32.OR P0, PT, R27, 0x7feffffe, P0 ;  /* 0x7feffffe1b00780c */ /* 0x000fcc0000704470 */
[----:B------:R-:W-:-:S07]  /*27e0*/  DFMA R22, R16, R22, R18 ;  /* 0x000000161016722b */ /* 0x000fce0000000012 */
[----:B------:R-:W-:Y:S05]  /*27f0*/  @P0 BRA `(.L_x_31) ;  /* 0x00000000006c0947 */ /* 0x000fea0003800000 */
[----:B------:R-:W-:-:S04]  /*2800*/  LOP3.LUT R8, R11, 0x7ff00000, RZ, 0xc0, !PT ;  /* 0x7ff000000b087812 */ /* 0x000fc800078ec0ff */
[CC--:B------:R-:W-:Y:S02]  /*2810*/  VIADDMNMX R9, R7.reuse, -R8.reuse, 0xb9600000, !PT ;  /* 0xb960000007097446 */ /* 0x0c0fe40007800908 */
[----:B------:R-:W-:Y:S01]  /*2820*/  ISETP.GE.U32.AND P0, PT, R7, R8, PT ;  /* 0x000000080700720c */ /* 0x000fe20003f06070 */
[----:B------:R-:W-:Y:S01]  /*2830*/  IMAD.MOV.U32 R8, RZ, RZ, RZ ;  /* 0x000000ffff087224 */ /* 0x000fe200078e00ff */
[----:B------:R-:W-:Y:S02]  /*2840*/  VIMNMX R7, PT, PT, R9, 0x46a00000, PT ;  /* 0x46a0000009077848 */ /* 0x000fe40003fe0100 */
[----:B------:R-:W-:-:S05]  /*2850*/  SEL R24, R24, 0x63400000, !P0 ;  /* 0x6340000018187807 */ /* 0x000fca0004000000 */
[----:B------:R-:W-:-:S04]  /*2860*/  IMAD.IADD R7, R7, 0x1, -R24 ;  /* 0x0000000107077824 */ /* 0x000fc800078e0a18 */
[----:B------:R-:W-:-:S06]  /*2870*/  VIADD R9, R7, 0x7fe00000 ;  /* 0x7fe0000007097836 */ /* 0x000fcc0000000000 */
[----:B------:R-:W-:-:S10]  /*2880*/  DMUL R16, R22, R8 ;  /* 0x0000000816107228 */ /* 0x000fd40000000000 */
[----:B------:R-:W-:-:S13]  /*2890*/  FSETP.GTU.AND P0, PT, |R17|, 1.469367938527859385e-39, PT ;  /* 0x001000001100780b */ /* 0x000fda0003f0c200 */
[----:B------:R-:W-:Y:S05]  /*28a0*/  @P0 BRA `(.L_x_32) ;  /* 0x0000000000940947 */ /* 0x000fea0003800000 */
[----:B------:R-:W-:-:S06]  /*28b0*/  DFMA R14, R22, -R28, R14 ;  /* 0x8000001c160e722b */ /* 0x000fcc000000000e */
[----:B------:R-:W-:-:S04]  /*28c0*/  IMAD.MOV.U32 R14, RZ, RZ, RZ ;  /* 0x000000ffff0e7224 */ /* 0x000fc800078e00ff */
[C---:B------:R-:W-:Y:S02]  /*28d0*/  FSETP.NEU.AND P0, PT, R15.reuse, RZ, PT ;  /* 0x000000ff0f00720b */ /* 0x040fe40003f0d000 */
[----:B------:R-:W-:-:S04]  /*28e0*/  LOP3.LUT R11, R15, 0x80000000, R11, 0x48, !PT ;  /* 0x800000000f0b7812 */ /* 0x000fc800078e480b */
[----:B------:R-:W-:-:S07]  /*28f0*/  LOP3.LUT R15, R11, R9, RZ, 0xfc, !PT ;  /* 0x000000090b0f7212 */ /* 0x000fce00078efcff */
[----:B------:R-:W-:Y:S05]  /*2900*/  @!P0 BRA `(.L_x_32) ;  /* 0x00000000007c8947 */ /* 0x000fea0003800000 */
[----:B------:R-:W-:Y:S01]  /*2910*/  IMAD.MOV R9, RZ, RZ, -R7 ;  /* 0x000000ffff097224 */ /* 0x000fe200078e0a07 */
[----:B------:R-:W-:Y:S01]  /*2920*/  DMUL.RP R14, R22, R14 ;  /* 0x0000000e160e7228 */ /* 0x000fe20000008000 */
[----:B------:R-:W-:Y:S01]  /*2930*/  IMAD.MOV.U32 R8, RZ, RZ, RZ ;  /* 0x000000ffff087224 */ /* 0x000fe200078e00ff */
[----:B------:R-:W-:-:S05]  /*2940*/  IADD3 R7, PT, PT, -R7, -0x43300000, RZ ;  /* 0xbcd0000007077810 */ /* 0x000fca0007ffe1ff */
[----:B------:R-:W-:-:S03]  /*2950*/  DFMA R8, R16, -R8, R22 ;  /* 0x800000081008722b */ /* 0x000fc60000000016 */
[----:B------:R-:W-:-:S07]  /*2960*/  LOP3.LUT R11, R15, R11, RZ, 0x3c, !PT ;  /* 0x0000000b0f0b7212 */ /* 0x000fce00078e3cff */
[----:B------:R-:W-:-:S04]  /*2970*/  FSETP.NEU.AND P0, PT, |R9|, R7, PT ;  /* 0x000000070900720b */ /* 0x000fc80003f0d200 */
[----:B------:R-:W-:Y:S02]  /*2980*/  FSEL R16, R14, R16, !P0 ;  /* 0x000000100e107208 */ /* 0x000fe40004000000 */
[----:B------:R-:W-:Y:S01]  /*2990*/  FSEL R17, R11, R17, !P0 ;  /* 0x000000110b117208 */ /* 0x000fe20004000000 */
[----:B------:R-:W-:Y:S06]  /*29a0*/  BRA `(.L_x_32) ;  /* 0x0000000000547947 */ /* 0x000fec0003800000 */
.L_x_31:
[----:B------:R-:W-:-:S14]  /*29b0*/  DSETP.NAN.AND P0, PT, R8, R8, PT ;  /* 0x000000080800722a */ /* 0x000fdc0003f08000 */
[----:B------:R-:W-:Y:S05]  /*29c0*/  @P0 BRA `(.L_x_33) ;  /* 0x0000000000440947 */ /* 0x000fea0003800000 */
[----:B------:R-:W-:-:S14]  /*29d0*/  DSETP.NAN.AND P0, PT, R10, R10, PT ;  /* 0x0000000a0a00722a */ /* 0x000fdc0003f08000 */
[----:B------:R-:W-:Y:S05]  /*29e0*/  @P0 BRA `(.L_x_34) ;  /* 0x0000000000300947 */ /* 0x000fea0003800000 */
[----:B------:R-:W-:Y:S01]  /*29f0*/  ISETP.NE.AND P0, PT, R25, R26, PT ;  /* 0x0000001a1900720c */ /* 0x000fe20003f05270 */
[----:B------:R-:W-:Y:S02]  /*2a00*/  IMAD.MOV.U32 R16, RZ, RZ, 0x0 ;  /* 0x00000000ff107424 */ /* 0x000fe400078e00ff */
[----:B------:R-:W-:-:S10]  /*2a10*/  IMAD.MOV.U32 R17, RZ, RZ, -0x80000 ;  /* 0xfff80000ff117424 */ /* 0x000fd400078e00ff */
[----:B------:R-:W-:Y:S05]  /*2a20*/  @!P0 BRA `(.L_x_32) ;  /* 0x0000000000348947 */ /* 0x000fea0003800000 */
[----:B------:R-:W-:Y:S02]  /*2a30*/  ISETP.NE.AND P0, PT, R25, 0x7ff00000, PT ;  /* 0x7ff000001900780c */ /* 0x000fe40003f05270 */
[----:B------:R-:W-:Y:S02]  /*2a40*/  LOP3.LUT R17, R9, 0x80000000, R11, 0x48, !PT ;  /* 0x8000000009117812 */ /* 0x000fe400078e480b */
[----:B------:R-:W-:-:S13]  /*2a50*/  ISETP.EQ.OR P0, PT, R26, RZ, !P0 ;  /* 0x000000ff1a00720c */ /* 0x000fda0004702670 */
[----:B------:R-:W-:Y:S01]  /*2a60*/  @P0 LOP3.LUT R7, R17, 0x7ff00000, RZ, 0xfc, !PT ;  /* 0x7ff0000011070812 */ /* 0x000fe200078efcff */
[----:B------:R-:W-:Y:S02]  /*2a70*/  @!P0 IMAD.MOV.U32 R16, RZ, RZ, RZ ;  /* 0x000000ffff108224 */ /* 0x000fe400078e00ff */
[----:B------:R-:W-:Y:S02]  /*2a80*/  @P0 IMAD.MOV.U32 R16, RZ, RZ, RZ ;  /* 0x000000ffff100224 */ /* 0x000fe400078e00ff */
[----:B------:R-:W-:Y:S01]  /*2a90*/  @P0 IMAD.MOV.U32 R17, RZ, RZ, R7 ;  /* 0x000000ffff110224 */ /* 0x000fe200078e0007 */
[----:B------:R-:W-:Y:S06]  /*2aa0*/  BRA `(.L_x_32) ;  /* 0x0000000000147947 */ /* 0x000fec0003800000 */
.L_x_34:
[----:B------:R-:W-:Y:S01]  /*2ab0*/  LOP3.LUT R17, R11, 0x80000, RZ, 0xfc, !PT ;  /* 0x000800000b117812 */ /* 0x000fe200078efcff */
[----:B------:R-:W-:Y:S01]  /*2ac0*/  IMAD.MOV.U32 R16, RZ, RZ, R10 ;  /* 0x000000ffff107224 */ /* 0x000fe200078e000a */
[----:B------:R-:W-:Y:S06]  /*2ad0*/  BRA `(.L_x_32) ;  /* 0x0000000000087947 */ /* 0x000fec0003800000 */
.L_x_33:
[----:B------:R-:W-:Y:S01]  /*2ae0*/  LOP3.LUT R17, R9, 0x80000, RZ, 0xfc, !PT ;  /* 0x0008000009117812 */ /* 0x000fe200078efcff */
[----:B------:R-:W-:-:S07]  /*2af0*/  IMAD.MOV.U32 R16, RZ, RZ, R8 ;  /* 0x000000ffff107224 */ /* 0x000fce00078e0008 */
.L_x_32:
[----:B------:R-:W-:Y:S05]  /*2b00*/  BSYNC.RECONVERGENT B1 ;  /* 0x0000000000017941 */ /* 0x000fea0003800200 */
.L_x_30:
[----:B------:R-:W-:-:S04]  /*2b10*/  IMAD.MOV.U32 R7, RZ, RZ, 0x0 ;  /* 0x00000000ff077424 */ /* 0x000fc800078e00ff */
[----:B------:R-:W-:Y:S05]  /*2b20*/  RET.REL.NODEC R6 `(_Z30calculate_distances_from_cairoPdS_ddS_i) ;  /* 0xffffffd406347950 */ /* 0x000fea0003c3ffff */
        .weak           $__internal_1_$__cuda_sm20_dsqrt_rn_f64_mediumpath_v1
        .type           $__internal_1_$__cuda_sm20_dsqrt_rn_f64_mediumpath_v1,@function
        .size           $__internal_1_$__cuda_sm20_dsqrt_rn_f64_mediumpath_v1,($_Z30calculate_distances_from_cairoPdS_ddS_i$__internal_accurate_pow - $__internal_1_$__cuda_sm20_dsqrt_rn_f64_mediumpath_v1)
$__internal_1_$__cuda_sm20_dsqrt_rn_f64_mediumpath_v1:
[----:B------:R-:W-:Y:S01]  /*2b30*/  ISETP.GE.U32.AND P0, PT, R11, -0x3400000, PT ;  /* 0xfcc000000b00780c */ /* 0x000fe20003f06070 */
[----:B------:R-:W-:Y:S01]  /*2b40*/  BSSY.RECONVERGENT B1, `(.L_x_35) ;  /* 0x0000027000017945 */ /* 0x000fe20003800200 */
[----:B------:R-:W-:Y:S02]  /*2b50*/  IMAD.MOV.U32 R15, RZ, RZ, R9 ;  /* 0x000000ffff0f7224 */ /* 0x000fe400078e0009 */
[----:B------:R-:W-:Y:S02]  /*2b60*/  IMAD.MOV.U32 R14, RZ, RZ, R3 ;  /* 0x000000ffff0e7224 */ /* 0x000fe400078e0003 */
[----:B------:R-:W-:Y:S02]  /*2b70*/  IMAD.MOV.U32 R11, RZ, RZ, R17 ;  /* 0x000000ffff0b7224 */ /* 0x000fe400078e0011 */
[----:B------:R-:W-:-:S05]  /*2b80*/  IMAD.MOV.U32 R9, RZ, RZ, R19 ;  /* 0x000000ffff097224 */ /* 0x000fca00078e0013 */
[----:B------:R-:W-:Y:S05]  /*2b90*/  @!P0 BRA `(.L_x_36) ;  /* 0x0000000000208947 */ /* 0x000fea0003800000 */
[----:B------:R-:W-:-:S10]  /*2ba0*/  DFMA.RM R6, R10, R6, R8 ;  /* 0x000000060a06722b */ /* 0x000fd40000004008 */
[----:B------:R-:W-:-:S05]  /*2bb0*/  IADD3 R8, P0, PT, R6, 0x1, RZ ;  /* 0x0000000106087810 */ /* 0x000fca0007f1e0ff */
[----:B------:R-:W-:-:S06]  /*2bc0*/  IMAD.X R9, RZ, RZ, R7, P0 ;  /* 0x000000ffff097224 */ /* 0x000fcc00000e0607 */
[----:B------:R-:W-:-:S08]  /*2bd0*/  DFMA.RP R14, -R6, R8, R14 ;  /* 0x00000008060e722b */ /* 0x000fd0000000810e */
[----:B------:R-:W-:-:S06]  /*2be0*/  DSETP.GT.AND P0, PT, R14, RZ, PT ;  /* 0x000000ff0e00722a */ /* 0x000fcc0003f04000 */
[----:B------:R-:W-:Y:S02]  /*2bf0*/  FSEL R6, R8, R6, P0 ;  /* 0x0000000608067208 */ /* 0x000fe40000000000 */
[----:B------:R-:W-:Y:S01]  /*2c00*/  FSEL R7, R9, R7, P0 ;  /* 0x0000000709077208 */ /* 0x000fe20000000000 */
[----:B------:R-:W-:Y:S06]  /*2c10*/  BRA `(.L_x_37) ;  /* 0x0000000000647947 */ /* 0x000fec0003800000 */
.L_x_36:
[----:B------:R-:W-:-:S14]  /*2c20*/  DSETP.NE.AND P0, PT, R14, RZ, PT ;  /* 0x000000ff0e00722a */ /* 0x000fdc0003f05000 */
[----:B------:R-:W-:Y:S05]  /*2c30*/  @!P0 BRA `(.L_x_38) ;  /* 0x0000000000588947 */ /* 0x000fea0003800000 */
[----:B------:R-:W-:-:S13]  /*2c40*/  ISETP.GE.AND P0, PT, R15, RZ, PT ;  /* 0x000000ff0f00720c */ /* 0x000fda0003f06270 */
[----:B------:R-:W-:Y:S02]  /*2c50*/  @!P0 IMAD.MOV.U32 R6, RZ, RZ, 0x0 ;  /* 0x00000000ff068424 */ /* 0x000fe400078e00ff */
[----:B------:R-:W-:Y:S01]  /*2c60*/  @!P0 IMAD.MOV.U32 R7, RZ, RZ, -0x80000 ;  /* 0xfff80000ff078424 */ /* 0x000fe200078e00ff */
[----:B------:R-:W-:Y:S06]  /*2c70*/  @!P0 BRA `(.L_x_37) ;  /* 0x00000000004c8947 */ /* 0x000fec0003800000 */
[----:B------:R-:W-:-:S13]  /*2c80*/  ISETP.GT.AND P0, PT, R15, 0x7fefffff, PT ;  /* 0x7fefffff0f00780c */ /* 0x000fda0003f04270 */
[----:B------:R-:W-:Y:S05]  /*2c90*/  @P0 BRA `(.L_x_38) ;  /* 0x0000000000400947 */ /* 0x000fea0003800000 */
[----:B------:R-:W-:Y:S01]  /*2ca0*/  DMUL R14, R14, 8.11296384146066816958e+31 ;  /* 0x469000000e0e7828 */ /* 0x000fe20000000000 */
[----:B------:R-:W-:Y:S02]  /*2cb0*/  IMAD.MOV.U32 R6, RZ, RZ, RZ ;  /* 0x000000ffff067224 */ /* 0x000fe400078e00ff */
[----:B------:R-:W-:Y:S02]  /*2cc0*/  IMAD.MOV.U32 R10, RZ, RZ, 0x0 ;  /* 0x00000000ff0a7424 */ /* 0x000fe400078e00ff */
[----:B------:R-:W-:Y:S01]  /*2cd0*/  IMAD.MOV.U32 R11, RZ, RZ, 0x3fd80000 ;  /* 0x3fd80000ff0b7424 */ /* 0x000fe200078e00ff */
[----:B------:R-:W0:Y:S02]  /*2ce0*/  MUFU.RSQ64H R7, R15 ;  /* 0x0000000f00077308 */ /* 0x000e240000001c00 */
[----:B0-----:R-:W-:-:S08]  /*2cf0*/  DMUL R8, R6, R6 ;  /* 0x0000000606087228 */ /* 0x001fd00000000000 */
[----:B------:R-:W-:-:S08]  /*2d00*/  DFMA R8, R14, -R8, 1 ;  /* 0x3ff000000e08742b */ /* 0x000fd00000000808 */
[----:B------:R-:W-:Y:S02]  /*2d10*/  DFMA R10, R8, R10, 0.5 ;  /* 0x3fe00000080a742b */ /* 0x000fe4000000000a */
[----:B------:R-:W-:-:S08]  /*2d20*/  DMUL R8, R6, R8 ;  /* 0x0000000806087228 */ /* 0x000fd00000000000 */
[----:B------:R-:W-:-:S08]  /*2d30*/  DFMA R8, R10, R8, R6 ;  /* 0x000000080a08722b */ /* 0x000fd00000000006 */
[----:B------:R-:W-:Y:S02]  /*2d40*/  DMUL R6, R14, R8 ;  /* 0x000000080e067228 */ /* 0x000fe40000000000 */
[----:B------:R-:W-:-:S06]  /*2d50*/  VIADD R9, R9, 0xfff00000 ;  /* 0xfff0000009097836 */ /* 0x000fcc0000000000 */
[----:B------:R-:W-:-:S08]  /*2d60*/  DFMA R10, R6, -R6, R14 ;  /* 0x80000006060a722b */ /* 0x000fd0000000000e */
[----:B------:R-:W-:-:S10]  /*2d70*/  DFMA R6, R8, R10, R6 ;  /* 0x0000000a0806722b */ /* 0x000fd40000000006 */
[----:B------:R-:W-:Y:S01]  /*2d80*/  VIADD R7, R7, 0xfcb00000 ;  /* 0xfcb0000007077836 */ /* 0x000fe20000000000 */
[----:B------:R-:W-:Y:S06]  /*2d90*/  BRA `(.L_x_37) ;  /* 0x0000000000047947 */ /* 0x000fec0003800000 */
.L_x_38:
[----:B------:R-:W-:-:S11]  /*2da0*/  DADD R6, R14, R14 ;  /* 0x000000000e067229 */ /* 0x000fd6000000000e */
.L_x_37:
[----:B------:R-:W-:Y:S05]  /*2db0*/  BSYNC.RECONVERGENT B1 ;  /* 0x0000000000017941 */ /* 0x000fea0003800200 */
.L_x_35:
[----:B------:R-:W-:-:S04]  /*2dc0*/  IMAD.MOV.U32 R3, RZ, RZ, 0x0 ;  /* 0x00000000ff037424 */ /* 0x000fc800078e00ff */
[----:B------:R-:W-:Y:S05]  /*2dd0*/  RET.REL.NODEC R2 `(_Z30calculate_distances_from_cairoPdS_ddS_i) ;  /* 0xffffffd002887950 */ /* 0x000fea0003c3ffff */
        .type           $_Z30calculate_distances_from_cairoPdS_ddS_i$__internal_accurate_pow,@function
        .size           $_Z30calculate_distances_from_cairoPdS_ddS_i$__internal_accurate_pow,($_Z30calculate_distances_from_cairoPdS_ddS_i$__internal_trig_reduction_slowpathd - $_Z30calculate_distances_from_cairoPdS_ddS_i$__internal_accurate_pow)
$_Z30calculate_distances_from_cairoPdS_ddS_i$__internal_accurate_pow:
[----:B------:R-:W-:Y:S01]  /*2de0*/  ISETP.GT.U32.AND P0, PT, R27, 0xfffff, PT ;  /* 0x000fffff1b00780c */ /* 0x000fe20003f04070 */
[----:B------:R-:W-:Y:S01]  /*2df0*/  IMAD.MOV.U32 R8, RZ, RZ, R10 ;  /* 0x000000ffff087224 */ /* 0x000fe200078e000a */
[----:B------:R-:W-:Y:S01]  /*2e00*/  UMOV UR6, 0x7d2cafe2 ;  /* 0x7d2cafe200067882 */ /* 0x000fe20000000000 */
[----:B------:R-:W-:Y:S01]  /*2e10*/  IMAD.MOV.U32 R9, RZ, RZ, R27 ;  /* 0x000000ffff097224 */ /* 0x000fe200078e001b */
[----:B------:R-:W-:Y:S01]  /*2e20*/  UMOV UR7, 0x3eb0f5ff ;  /* 0x3eb0f5ff00077882 */ /* 0x000fe20000000000 */
[----:B------:R-:W-:Y:S01]  /*2e30*/  IMAD.MOV.U32 R14, RZ, RZ, RZ ;  /* 0x000000ffff0e7224 */ /* 0x000fe200078e00ff */
[----:B------:R-:W-:Y:S01]  /*2e40*/  UMOV UR8, 0x3b39803f ;  /* 0x3b39803f00087882 */ /* 0x000fe20000000000 */
[----:B------:R-:W-:Y:S01]  /*2e50*/  IMAD.MOV.U32 R12, RZ, RZ, 0x41ad3b5a ;  /* 0x41ad3b5aff0c7424 */ /* 0x000fe200078e00ff */
[----:B------:R-:W-:Y:S01]  /*2e60*/  UMOV UR9, 0x3c7abc9e ;  /* 0x3c7abc9e00097882 */ /* 0x000fe20000000000 */
[----:B------:R-:W-:-:S04]  /*2e70*/  IMAD.MOV.U32 R13, RZ, RZ, 0x3ed0f5d2 ;  /* 0x3ed0f5d2ff0d7424 */ /* 0x000fc800078e00ff */
[----:B------:R-:W-:Y:S01]  /*2e80*/  @!P0 DMUL R22, R8, 1.80143985094819840000e+16 ;  /* 0x4350000008168828 */ /* 0x000fe20000000000 */
[--C-:B------:R-:W-:Y:S01]  /*2e90*/  IMAD.MOV.U32 R8, RZ, RZ, R27.reuse ;  /* 0x000000ffff087224 */ /* 0x100fe200078e001b */
[----:B------:R-:W-:-:S08]  /*2ea0*/  SHF.R.U32.HI R27, RZ, 0x14, R27 ;  /* 0x00000014ff1b7819 */ /* 0x000fd0000001161b */
[----:B------:R-:W-:Y:S01]  /*2eb0*/  @!P0 IMAD.MOV.U32 R8, RZ, RZ, R23 ;  /* 0x000000ffff088224 */ /* 0x000fe200078e0017 */
[----:B------:R-:W-:Y:S01]  /*2ec0*/  @!P0 LEA.HI R27, R23, 0xffffffca, RZ, 0xc ;  /* 0xffffffca171b8811 */ /* 0x000fe200078f60ff */
[----:B------:R-:W-:-:S03]  /*2ed0*/  @!P0 IMAD.MOV.U32 R10, RZ, RZ, R22 ;  /* 0x000000ffff0a8224 */ /* 0x000fc600078e0016 */
[----:B------:R-:W-:-:S04]  /*2ee0*/  LOP3.LUT R8, R8, 0x800fffff, RZ, 0xc0, !PT ;  /* 0x800fffff08087812 */ /* 0x000fc800078ec0ff */
[----:B------:R-:W-:-:S04]  /*2ef0*/  LOP3.LUT R11, R8, 0x3ff00000, RZ, 0xfc, !PT ;  /* 0x3ff00000080b7812 */ /* 0x000fc800078efcff */
[----:B------:R-:W-:-:S13]  /*2f00*/  ISETP.GE.U32.AND P1, PT, R11, 0x3ff6a09f, PT ;  /* 0x3ff6a09f0b00780c */ /* 0x000fda0003f26070 */
[----:B------:R-:W-:-:S04]  /*2f10*/  @P1 VIADD R9, R11, 0xfff00000 ;  /* 0xfff000000b091836 */ /* 0x000fc80000000000 */
[----:B------:R-:W-:-:S06]  /*2f20*/  @P1 IMAD.MOV.U32 R11, RZ, RZ, R9 ;  /* 0x000000ffff0b1224 */ /* 0x000fcc00078e0009 */
[C---:B------:R-:W-:Y:S02]  /*2f30*/  DADD R16, R10.reuse, 1 ;  /* 0x3ff000000a107429 */ /* 0x040fe40000000000 */
[----:B------:R-:W-:-:S04]  /*2f40*/  DADD R10, R10, -1 ;  /* 0xbff000000a0a7429 */ /* 0x000fc80000000000 */
[----:B------:R-:W0:Y:S02]  /*2f50*/  MUFU.RCP64H R15, R17 ;  /* 0x00000011000f7308 */ /* 0x000e240000001800 */
[----:B0-----:R-:W-:-:S08]  /*2f60*/  DFMA R8, -R16, R14, 1 ;  /* 0x3ff000001008742b */ /* 0x001fd0000000010e */
[----:B------:R-:W-:-:S08]  /*2f70*/  DFMA R8, R8, R8, R8 ;  /* 0x000000080808722b */ /* 0x000fd00000000008 */
[----:B------:R-:W-:-:S08]  /*2f80*/  DFMA R14, R14, R8, R14 ;  /* 0x000000080e0e722b */ /* 0x000fd0000000000e */
[----:B------:R-:W-:-:S08]  /*2f90*/  DMUL R8, R10, R14 ;  /* 0x0000000e0a087228 */ /* 0x000fd00000000000 */
[----:B------:R-:W-:-:S08]  /*2fa0*/  DFMA R8, R10, R14, R8 ;  /* 0x0000000e0a08722b */ /* 0x000fd00000000008 */
[----:B------:R-:W-:-:S08]  /*2fb0*/  DMUL R24, R8, R8 ;  /* 0x0000000808187228 */ /* 0x000fd00000000000 */
[----:B------:R-:W-:Y:S01]  /*2fc0*/  DFMA R12, R24, UR6, R12 ;  /* 0x00000006180c7c2b */ /* 0x000fe2000800000c */
[----:B------:R-:W-:Y:S01]  /*2fd0*/  UMOV UR6, 0x75488a3f ;  /* 0x75488a3f00067882 */ /* 0x000fe20000000000 */
[----:B------:R-:W-:-:S06]  /*2fe0*/  UMOV UR7, 0x3ef3b20a ;  /* 0x3ef3b20a00077882 */ /* 0x000fcc0000000000 */
[----:B------:R-:W-:Y:S01]  /*2ff0*/  DFMA R18, R24, R12, UR6 ;  /* 0x0000000618127e2b */ /* 0x000fe2000800000c */
[----:B------:R-:W-:Y:S01]  /*3000*/  UMOV UR6, 0xe4faecd5 ;  /* 0xe4faecd500067882 */ /* 0x000fe20000000000 */
[----:B------:R-:W-:Y:S01]  /*3010*/  UMOV UR7, 0x3f1745cd ;  /* 0x3f1745cd00077882 */ /* 0x000fe20000000000 */
[----:B------:R-:W-:-:S05]  /*3020*/  DADD R12, R10, -R8 ;  /* 0x000000000a0c7229 */ /* 0x000fca0000000808 */
[----:B------:R-:W-:Y:S01]  /*3030*/  DFMA R18, R24, R18, UR6 ;  /* 0x0000000618127e2b */ /* 0x000fe20008000012 */
[----:B------:R-:W-:Y:S01]  /*3040*/  UMOV UR6, 0x258a578b ;  /* 0x258a578b00067882 */ /* 0x000fe20000000000 */
[----:B------:R-:W-:Y:S01]  /*3050*/  UMOV UR7, 0x3f3c71c7 ;  /* 0x3f3c71c700077882 */ /* 0x000fe20000000000 */
[----:B------:R-:W-:-:S05]  /*3060*/  DADD R12, R12, R12 ;  /* 0x000000000c0c7229 */ /* 0x000fca000000000c */
[----:B------:R-:W-:Y:S01]  /*3070*/  DFMA R18, R24, R18, UR6 ;  /* 0x0000000618127e2b */ /* 0x000fe20008000012 */
[----:B------:R-:W-:Y:S01]  /*3080*/  UMOV UR6, 0x9242b910 ;  /* 0x9242b91000067882 */ /* 0x000fe20000000000 */
[----:B------:R-:W-:Y:S01]  /*3090*/  UMOV UR7, 0x3f624924 ;  /* 0x3f62492400077882 */ /* 0x000fe20000000000 */
[----:B------:R-:W-:-:S05]  /*30a0*/  DFMA R12, R10, -R8, R12 ;  /* 0x800000080a0c722b */ /* 0x000fca000000000c */
[----:B------:R-:W-:Y:S01]  /*30b0*/  DFMA R18, R24, R18, UR6 ;  /* 0x0000000618127e2b */ /* 0x000fe20008000012 */
[----:B------:R-:W-:Y:S01]  /*30c0*/  UMOV UR6, 0x99999dfb ;  /* 0x99999dfb00067882 */ /* 0x000fe20000000000 */
[----:B------:R-:W-:Y:S01]  /*30d0*/  UMOV UR7, 0x3f899999 ;  /* 0x3f89999900077882 */ /* 0x000fe20000000000 */
[----:B------:R-:W-:Y:S02]  /*30e0*/  DMUL R12, R14, R12 ;  /* 0x0000000c0e0c7228 */ /* 0x000fe40000000000 */
[----:B------:R-:W-:-:S03]  /*30f0*/  DMUL R14, R8, R8 ;  /* 0x00000008080e7228 */ /* 0x000fc60000000000 */
[----:B------:R-:W-:Y:S01]  /*3100*/  DFMA R18, R24, R18, UR6 ;  /* 0x0000000618127e2b */ /* 0x000fe20008000012 */
[----:B------:R-:W-:Y:S01]  /*3110*/  UMOV UR6, 0x55555555 ;  /* 0x5555555500067882 */ /* 0x000fe20000000000 */
[----:B------:R-:W-:-:S03]  /*3120*/  UMOV UR7, 0x3fb55555 ;  /* 0x3fb5555500077882 */ /* 0x000fc60000000000 */
[----:B------:R-:W-:Y:S02]  /*3130*/  VIADD R23, R13, 0x100000 ;  /* 0x001000000d177836 */ /* 0x000fe40000000000 */
[----:B------:R-:W-:Y:S01]  /*3140*/  IMAD.MOV.U32 R22, RZ, RZ, R12 ;  /* 0x000000ffff167224 */ /* 0x000fe200078e000c */
[----:B------:R-:W-:-:S08]  /*3150*/  DFMA R10, R24, R18, UR6 ;  /* 0x00000006180a7e2b */ /* 0x000fd00008000012 */
[----:B------:R-:W-:Y:S01]  /*3160*/  DADD R16, -R10, UR6 ;  /* 0x000000060a107e29 */ /* 0x000fe20008000100 */
[----:B------:R-:W-:Y:S01]  /*3170*/  UMOV UR6, 0xb9e7b0 ;  /* 0x00b9e7b000067882 */ /* 0x000fe20000000000 */
[----:B------:R-:W-:-:S06]  /*3180*/  UMOV UR7, 0x3c46a4cb ;  /* 0x3c46a4cb00077882 */ /* 0x000fcc0000000000 */
[----:B------:R-:W-:Y:S02]  /*3190*/  DFMA R16, R24, R18, R16 ;  /* 0x000000121810722b */ /* 0x000fe40000000010 */
[C---:B------:R-:W-:Y:S02]  /*31a0*/  DFMA R18, R8.reuse, R8, -R14 ;  /* 0x000000080812722b */ /* 0x040fe4000000080e */
[----:B------:R-:W-:-:S06]  /*31b0*/  DMUL R24, R8, R14 ;  /* 0x0000000e08187228 */ /* 0x000fcc0000000000 */
[----:B------:R-:W-:Y:S02]  /*31c0*/  DFMA R18, R8, R22, R18 ;  /* 0x000000160812722b */ /* 0x000fe40000000012 */
[----:B------:R-:W-:Y:S01]  /*31d0*/  DADD R22, R16, -UR6 ;  /* 0x8000000610167e29 */ /* 0x000fe20008000000 */
[----:B------:R-:W-:Y:S01]  /*31e0*/  UMOV UR6, 0x80000000 ;  /* 0x8000000000067882 */ /* 0x000fe20000000000 */
[----:B------:R-:W-:Y:S01]  /*31f0*/  DFMA R16, R8, R14, -R24 ;  /* 0x0000000e0810722b */ /* 0x000fe20000000818 */
[----:B------:R-:W-:-:S07]  /*3200*/  UMOV UR7, 0x43300000 ;  /* 0x4330000000077882 */ /* 0x000fce0000000000 */
[----:B------:R-:W-:Y:S02]  /*3210*/  DFMA R16, R12, R14, R16 ;  /* 0x0000000e0c10722b */ /* 0x000fe40000000010 */
[----:B------:R-:W-:-:S06]  /*3220*/  DADD R14, R10, R22 ;  /* 0x000000000a0e7229 */ /* 0x000fcc0000000016 */
[----:B------:R-:W-:Y:S02]  /*3230*/  DFMA R16, R8, R18, R16 ;  /* 0x000000120810722b */ /* 0x000fe40000000010 */
[----:B------:R-:W-:Y:S02]  /*3240*/  DADD R18, R10, -R14 ;  /* 0x000000000a127229 */ /* 0x000fe4000000080e */
[----:B------:R-:W-:-:S06]  /*3250*/  DMUL R10, R14, R24 ;  /* 0x000000180e0a7228 */ /* 0x000fcc0000000000 */
[----:B------:R-:W-:Y:S02]  /*3260*/  DADD R22, R22, R18 ;  /* 0x0000000016167229 */ /* 0x000fe40000000012 */
[----:B------:R-:W-:-:S08]  /*3270*/  DFMA R18, R14, R24, -R10 ;  /* 0x000000180e12722b */ /* 0x000fd0000000080a */
[----:B------:R-:W-:-:S08]  /*3280*/  DFMA R16, R14, R16, R18 ;  /* 0x000000100e10722b */ /* 0x000fd00000000012 */
[----:B------:R-:W-:-:S08]  /*3290*/  DFMA R22, R22, R24, R16 ;  /* 0x000000181616722b */ /* 0x000fd00000000010 */
[----:B------:R-:W-:-:S08]  /*32a0*/  DADD R16, R10, R22 ;  /* 0x000000000a107229 */ /* 0x000fd00000000016 */
[--C-:B------:R-:W-:Y:S02]  /*32b0*/  DADD R14, R8, R16.reuse ;  /* 0x00000000080e7229 */ /* 0x100fe40000000010 */
[----:B------:R-:W-:-:S06]  /*32c0*/  DADD R10, R10, -R16 ;  /* 0x000000000a0a7229 */ /* 0x000fcc0000000810 */
[----:B------:R-:W-:Y:S02]  /*32d0*/  DADD R8, R8, -R14 ;  /* 0x0000000008087229 */ /* 0x000fe4000000080e */
[----:B------:R-:W-:-:S06]  /*32e0*/  DADD R10, R22, R10 ;  /* 0x00000000160a7229 */ /* 0x000fcc000000000a */
[----:B------:R-:W-:-:S08]  /*32f0*/  DADD R8, R16, R8 ;  /* 0x0000000010087229 */ /* 0x000fd00000000008 */
[----:B------:R-:W-:Y:S01]  /*3300*/  DADD R8, R10, R8 ;  /* 0x000000000a087229 */ /* 0x000fe20000000008 */
[C---:B------:R-:W-:Y:S02]  /*3310*/  VIADD R10, R27.reuse, 0xfffffc01 ;  /* 0xfffffc011b0a7836 */ /* 0x040fe40000000000 */
[----:B------:R-:W-:Y:S02]  /*3320*/  @P1 VIADD R10, R27, 0xfffffc02 ;  /* 0xfffffc021b0a1836 */ /* 0x000fe40000000000 */
[----:B------:R-:W-:-:S03]  /*3330*/  IMAD.MOV.U32 R11, RZ, RZ, 0x43300000 ;  /* 0x43300000ff0b7424 */ /* 0x000fc600078e00ff */
[----:B------:R-:W-:Y:S01]  /*3340*/  DADD R16, R12, R8 ;  /* 0x000000000c107229 */ /* 0x000fe20000000008 */
[----:B------:R-:W-:-:S06]  /*3350*/  LOP3.LUT R10, R10, 0x80000000, RZ, 0x3c, !PT ;  /* 0x800000000a0a7812 */ /* 0x000fcc00078e3cff */
[----:B------:R-:W-:Y:S01]  /*3360*/  DADD R10, R10, -UR6 ;  /* 0x800000060a0a7e29 */ /* 0x000fe20008000000 */
[----:B------:R-:W-:Y:S01]  /*3370*/  UMOV UR6, 0xfefa39ef ;  /* 0xfefa39ef00067882 */ /* 0x000fe20000000000 */
[----:B------:R-:W-:Y:S01]  /*3380*/  DADD R12, R14, R16 ;  /* 0x000000000e0c7229 */ /* 0x000fe20000000010 */
[----:B------:R-:W-:-:S07]  /*3390*/  UMOV UR7, 0x3fe62e42 ;  /* 0x3fe62e4200077882 */ /* 0x000fce0000000000 */
[--C-:B------:R-:W-:Y:S02]  /*33a0*/  DFMA R8, R10, UR6, R12.reuse ;  /* 0x000000060a087c2b */ /* 0x100fe4000800000c */
[----:B------:R-:W-:-:S06]  /*33b0*/  DADD R18, R14, -R12 ;  /* 0x000000000e127229 */ /* 0x000fcc000000080c */
[----:B------:R-:W-:Y:S02]  /*33c0*/  DFMA R14, R10, -UR6, R8 ;  /* 0x800000060a0e7c2b */ /* 0x000fe40008000008 */
[----:B------:R-:W-:-:S06]  /*33d0*/  DADD R18, R16, R18 ;  /* 0x0000000010127229 */ /* 0x000fcc0000000012 */
[----:B------:R-:W-:-:S08]  /*33e0*/  DADD R14, -R12, R14 ;  /* 0x000000000c0e7229 */ /* 0x000fd0000000010e */
[----:B------:R-:W-:-:S08]  /*33f0*/  DADD R14, R18, -R14 ;  /* 0x00000000120e7229 */ /* 0x000fd0000000080e */
[----:B------:R-:W-:-:S08]  /*3400*/  DFMA R14, R10, UR8, R14 ;  /* 0x000000080a0e7c2b */ /* 0x000fd0000800000e */
[----:B------:R-:W-:-:S08]  /*3410*/  DADD R10, R8, R14 ;  /* 0x00000000080a7229 */ /* 0x000fd0000000000e */
[----:B------:R-:W-:Y:S02]  /*3420*/  DADD R8, R8, -R10 ;  /* 0x0000000008087229 */ /* 0x000fe4000000080a */
[----:B------:R-:W-:-:S06]  /*3430*/  DMUL R18, R10, 2 ;  /* 0x400000000a127828 */ /* 0x000fcc0000000000 */
[----:B------:R-:W-:Y:S02]  /*3440*/  DADD R8, R14, R8 ;  /* 0x000000000e087229 */ /* 0x000fe40000000008 */
[----:B------:R-:W-:-:S08]  /*3450*/  DFMA R12, R10, 2, -R18 ;  /* 0x400000000a0c782b */ /* 0x000fd00000000812 */
[----:B------:R-:W-:Y:S01]  /*3460*/  DFMA R12, R8, 2, R12 ;  /* 0x40000000080c782b */ /* 0x000fe2000000000c */
[----:B------:R-:W-:Y:S02]  /*3470*/  IMAD.MOV.U32 R8, RZ, RZ, 0x652b82fe ;  /* 0x652b82feff087424 */ /* 0x000fe400078e00ff */
[----:B------:R-:W-:-:S05]  /*3480*/  IMAD.MOV.U32 R9, RZ, RZ, 0x3ff71547 ;  /* 0x3ff71547ff097424 */ /* 0x000fca00078e00ff */
[----:B------:R-:W-:-:S08]  /*3490*/  DADD R10, R18, R12 ;  /* 0x00000000120a7229 */ /* 0x000fd0000000000c */
[----:B------:R-:W-:Y:S02]  /*34a0*/  DFMA R8, R10, R8, 6.75539944105574400000e+15 ;  /* 0x433800000a08742b */ /* 0x000fe40000000008 */
[----:B------:R-:W-:-:S06]  /*34b0*/  FSETP.GEU.AND P0, PT, |R11|, 4.1917929649353027344, PT ;  /* 0x4086232b0b00780b */ /* 0x000fcc0003f0e200 */
[----:B------:R-:W-:-:S08]  /*34c0*/  DADD R16, R8, -6.75539944105574400000e+15 ;  /* 0xc338000008107429 */ /* 0x000fd00000000000 */
[----:B------:R-:W-:Y:S01]  /*34d0*/  DFMA R14, R16, -UR6, R10 ;  /* 0x80000006100e7c2b */ /* 0x000fe2000800000a */
[----:B------:R-:W-:Y:S01]  /*34e0*/  UMOV UR6, 0x3b39803f ;  /* 0x3b39803f00067882 */ /* 0x000fe20000000000 */
[----:B------:R-:W-:-:S06]  /*34f0*/  UMOV UR7, 0x3c7abc9e ;  /* 0x3c7abc9e00077882 */ /* 0x000fcc0000000000 */
[----:B------:R-:W-:Y:S01]  /*3500*/  DFMA R14, R16, -UR6, R14 ;  /* 0x80000006100e7c2b */ /* 0x000fe2000800000e */
[----:B------:R-:W-:Y:S01]  /*3510*/  UMOV UR6, 0x69ce2bdf ;  /* 0x69ce2bdf00067882 */ /* 0x000fe20000000000 */
[----:B------:R-:W-:Y:S01]  /*3520*/  IMAD.MOV.U32 R16, RZ, RZ, -0x35dec16 ;  /* 0xfca213eaff107424 */ /* 0x000fe200078e00ff */
[----:B------:R-:W-:Y:S01]  /*3530*/  UMOV UR7, 0x3e5ade15 ;  /* 0x3e5ade1500077882 */ /* 0x000fe20000000000 */
[----:B------:R-:W-:-:S06]  /*3540*/  IMAD.MOV.U32 R17, RZ, RZ, 0x3e928af3 ;  /* 0x3e928af3ff117424 */ /* 0x000fcc00078e00ff */
[----:B------:R-:W-:Y:S01]  /*3550*/  DFMA R16, R14, UR6, R16 ;  /* 0x000000060e107c2b */ /* 0x000fe20008000010 */
[----:B------:R-:W-:Y:S01]  /*3560*/  UMOV UR6, 0x62401315 ;  /* 0x6240131500067882 */ /* 0x000fe20000000000 */
[----:B------:R-:W-:-:S06]  /*3570*/  UMOV UR7, 0x3ec71dee ;  /* 0x3ec71dee00077882 */ /* 0x000fcc0000000000 */
[----:B------:R-:W-:Y:S01]  /*3580*/  DFMA R16, R14, R16, UR6 ;  /* 0x000000060e107e2b */ /* 0x000fe20008000010 */
        /* <DEDUP_REMOVED lines=20> */
[----:B------:R-:W-:-:S08]  /*36d0*/  DFMA R16, R14, R16, UR6 ;  /* 0x000000060e107e2b */ /* 0x000fd00008000010 */
[----:B------:R-:W-:-:S08]  /*36e0*/  DFMA R16, R14, R16, 1 ;  /* 0x3ff000000e10742b */ /* 0x000fd00000000010 */
[----:B------:R-:W-:Y:S02]  /*36f0*/  DFMA R16, R14, R16, 1 ;  /* 0x3ff000000e10742b */ /* 0x000fe40000000010 */
[----:B------:R-:W-:-:S08]  /*3700*/  DADD R14, R18, -R10 ;  /* 0x00000000120e7229 */ /* 0x000fd0000000080a */
[----:B------:R-:W-:Y:S01]  /*3710*/  DADD R14, R12, R14 ;  /* 0x000000000c0e7229 */ /* 0x000fe2000000000e */
[----:B------:R-:W-:Y:S02]  /*3720*/  IMAD R13, R8, 0x100000, R17 ;  /* 0x00100000080d7824 */ /* 0x000fe400078e0211 */
[----:B------:R-:W-:Y:S01]  /*3730*/  IMAD.MOV.U32 R12, RZ, RZ, R16 ;  /* 0x000000ffff0c7224 */ /* 0x000fe200078e0010 */
[----:B------:R-:W-:Y:S07]  /*3740*/  @!P0 BRA `(.L_x_39) ;  /* 0x0000000000308947 */ /* 0x000fee0003800000 */
[----:B------:R-:W-:Y:S01]  /*3750*/  FSETP.GEU.AND P1, PT, |R11|, 4.2275390625, PT ;  /* 0x408748000b00780b */ /* 0x000fe20003f2e200 */
[C---:B------:R-:W-:Y:S02]  /*3760*/  DADD R12, R10.reuse, +INF ;  /* 0x7ff000000a0c7429 */ /* 0x040fe40000000000 */
[----:B------:R-:W-:-:S08]  /*3770*/  DSETP.GEU.AND P0, PT, R10, RZ, PT ;  /* 0x000000ff0a00722a */ /* 0x000fd00003f0e000 */
[----:B------:R-:W-:Y:S02]  /*3780*/  FSEL R12, R12, RZ, P0 ;  /* 0x000000ff0c0c7208 */ /* 0x000fe40000000000 */
[----:B------:R-:W-:Y:S02]  /*3790*/  @!P1 LEA.HI R9, R8, R8, RZ, 0x1 ;  /* 0x0000000808099211 */ /* 0x000fe400078f08ff */
[----:B------:R-:W-:Y:S02]  /*37a0*/  FSEL R13, R13, RZ, P0 ;  /* 0x000000ff0d0d7208 */ /* 0x000fe40000000000 */
[----:B------:R-:W-:-:S05]  /*37b0*/  @!P1 SHF.R.S32.HI R9, RZ, 0x1, R9 ;  /* 0x00000001ff099819 */ /* 0x000fca0000011409 */
[----:B------:R-:W-:Y:S02]  /*37c0*/  @!P1 IMAD.IADD R8, R8, 0x1, -R9 ;  /* 0x0000000108089824 */ /* 0x000fe400078e0a09 */
[----:B------:R-:W-:-:S03]  /*37d0*/  @!P1 IMAD R17, R9, 0x100000, R17 ;  /* 0x0010000009119824 */ /* 0x000fc600078e0211 */
[----:B------:R-:W-:Y:S01]  /*37e0*/  @!P1 LEA R9, R8, 0x3ff00000, 0x14 ;  /* 0x3ff0000008099811 */ /* 0x000fe200078ea0ff */
[----:B------:R-:W-:-:S06]  /*37f0*/  @!P1 IMAD.MOV.U32 R8, RZ, RZ, RZ ;  /* 0x000000ffff089224 */ /* 0x000fcc00078e00ff */
[----:B------:R-:W-:-:S11]  /*3800*/  @!P1 DMUL R12, R16, R8 ;  /* 0x00000008100c9228 */ /* 0x000fd60000000000 */
.L_x_39:
[----:B------:R-:W-:Y:S01]  /*3810*/  DFMA R14, R14, R12, R12 ;  /* 0x0000000c0e0e722b */ /* 0x000fe2000000000c */
[----:B------:R-:W-:Y:S01]  /*3820*/  IMAD.MOV.U32 R27, RZ, RZ, 0x0 ;  /* 0x00000000ff1b7424 */ /* 0x000fe200078e00ff */
[----:B------:R-:W-:-:S08]  /*3830*/  DSETP.NEU.AND P0, PT, |R12|, +INF , PT ;  /* 0x7ff000000c00742a */ /* 0x000fd00003f0d200 */
[----:B------:R-:W-:Y:S02]  /*3840*/  FSEL R8, R12, R14, !P0 ;  /* 0x0000000e0c087208 */ /* 0x000fe40004000000 */
[----:B------:R-:W-:Y:S01]  /*3850*/  FSEL R9, R13, R15, !P0 ;  /* 0x0000000f0d097208 */ /* 0x000fe20004000000 */
[----:B------:R-:W-:Y:S06]  /*3860*/  RET.REL.NODEC R26 `(_Z30calculate_distances_from_cairoPdS_ddS_i) ;  /* 0xffffffc41ae47950 */ /* 0x000fec0003c3ffff */
        .type           $_Z30calculate_distances_from_cairoPdS_ddS_i$__internal_trig_reduction_slowpathd,@function
        .size           $_Z30calculate_distances_from_cairoPdS_ddS_i$__internal_trig_reduction_slowpathd,(.L_x_99 - $_Z30calculate_distances_from_cairoPdS_ddS_i$__internal_trig_reduction_slowpathd)
$_Z30calculate_distances_from_cairoPdS_ddS_i$__internal_trig_reduction_slowpathd:
[--C-:B------:R-:W-:Y:S01]  /*3870*/  SHF.R.U32.HI R10, RZ, 0x14, R9.reuse ;  /* 0x00000014ff0a7819 */ /* 0x100fe20000011609 */
[----:B------:R-:W-:Y:S02]  /*3880*/  IMAD.MOV.U32 R25, RZ, RZ, R9 ;  /* 0x000000ffff197224 */ /* 0x000fe400078e0009 */
[----:B------:R-:W-:Y:S01]  /*3890*/  IMAD.MOV.U32 R16, RZ, RZ, RZ ;  /* 0x000000ffff107224 */ /* 0x000fe200078e00ff */
[----:B------:R-:W-:-:S04]  /*38a0*/  LOP3.LUT R11, R10, 0x7ff, RZ, 0xc0, !PT ;  /* 0x000007ff0a0b7812 */ /* 0x000fc800078ec0ff */
[----:B------:R-:W-:-:S13]  /*38b0*/  ISETP.NE.AND P0, PT, R11, 0x7ff, PT ;  /* 0x000007ff0b00780c */ /* 0x000fda0003f05270 */
[----:B------:R-:W-:Y:S05]  /*38c0*/  @!P0 BRA `(.L_x_40) ;  /* 0x0000000800688947 */ /* 0x000fea0003800000 */
[----:B------:R-:W-:Y:S01]  /*38d0*/  VIADD R11, R11, 0xfffffc00 ;  /* 0xfffffc000b0b7836 */ /* 0x000fe20000000000 */
[----:B------:R-:W-:Y:S01]  /*38e0*/  BSSY.RECONVERGENT B2, `(.L_x_41) ;  /* 0x0000034000027945 */ /* 0x000fe20003800200 */
[----:B------:R-:W-:-:S03]  /*38f0*/  CS2R R16, SRZ ;  /* 0x0000000000107805 */ /* 0x000fc6000001ff00 */
[----:B------:R-:W-:Y:S02]  /*3900*/  SHF.R.U32.HI R18, RZ, 0x6, R11 ;  /* 0x00000006ff127819 */ /* 0x000fe4000001160b */
[----:B------:R-:W-:Y:S02]  /*3910*/  ISETP.GE.U32.AND P0, PT, R11, 0x80, PT ;  /* 0x000000800b00780c */ /* 0x000fe40003f06070 */
[C---:B------:R-:W-:Y:S02]  /*3920*/  IADD3 R12, PT, PT, -R18.reuse, 0x13, RZ ;  /* 0x00000013120c7810 */ /* 0x040fe40007ffe1ff */
[----:B------:R-:W-:Y:S02]  /*3930*/  IADD3 R11, PT, PT, -R18, 0xf, RZ ;  /* 0x0000000f120b7810 */ /* 0x000fe40007ffe1ff */
[----:B------:R-:W-:-:S04]  /*3940*/  SEL R14, R12, 0x12, P0 ;  /* 0x000000120c0e7807 */ /* 0x000fc80000000000 */
[----:B------:R-:W-:-:S13]  /*3950*/  ISETP.GE.AND P0, PT, R11, R14, PT ;  /* 0x0000000e0b00720c */ /* 0x000fda0003f06270 */
[----:B------:R-:W-:Y:S05]  /*3960*/  @P0 BRA `(.L_x_42) ;  /* 0x0000000000ac0947 */ /* 0x000fea0003800000 */
[----:B------:R-:W0:Y:S01]  /*3970*/  LDC.64 R12, c[0x0][0x358] ;  /* 0x0000d600ff0c7b82 */ /* 0x000e220000000a00 */
[----:B------:R-:W-:Y:S01]  /*3980*/  IADD3 R18, PT, PT, RZ, -R18, -R14 ;  /* 0x80000012ff127210 */ /* 0x000fe20007ffe80e */
[----:B------:R-:W-:Y:S01]  /*3990*/  BSSY.RECONVERGENT B3, `(.L_x_43) ;  /* 0x0000022000037945 */ /* 0x000fe20003800200 */
[C---:B------:R-:W-:Y:S01]  /*39a0*/  SHF.L.U64.HI R14, R24.reuse, 0xb, R25 ;  /* 0x0000000b180e7819 */ /* 0x040fe20000010219 */
[----:B------:R-:W-:Y:S01]  /*39b0*/  IMAD.MOV.U32 R23, RZ, RZ, R11 ;  /* 0x000000ffff177224 */ /* 0x000fe200078e000b */
[----:B------:R-:W-:Y:S01]  /*39c0*/  CS2R R16, SRZ ;  /* 0x0000000000107805 */ /* 0x000fe2000001ff00 */
[----:B------:R-:W-:Y:S01]  /*39d0*/  IMAD.SHL.U32 R19, R24, 0x800, RZ ;  /* 0x0000080018137824 */ /* 0x000fe200078e00ff */
[----:B------:R-:W-:Y:S01]  /*39e0*/  LOP3.LUT R11, R14, 0x80000000, RZ, 0xfc, !PT ;  /* 0x800000000e0b7812 */ /* 0x000fe200078efcff */
[----:B------:R-:W-:-:S07]  /*39f0*/  IMAD.MOV.U32 R22, RZ, RZ, RZ ;  /* 0x000000ffff167224 */ /* 0x000fce00078e00ff */
.L_x_44:
[----:B------:R-:W1:Y:S01]  /*3a00*/  LDC.64 R14, c[0x4][RZ] ;  /* 0x01000000ff0e7b82 */ /* 0x000e620000000a00 */
[----:B0-----:R-:W-:Y:S02]  /*3a10*/  R2UR UR6, R12 ;  /* 0x000000000c0672ca */ /* 0x001fe400000e0000 */
[----:B------:R-:W-:Y:S01]  /*3a20*/  R2UR UR7, R13 ;  /* 0x000000000d0772ca */ /* 0x000fe200000e0000 */
[----:B-1----:R-:W-:-:S12]  /*3a30*/  IMAD.WIDE R26, R23, 0x8, R14 ;  /* 0x00000008171a7825 */ /* 0x002fd800078e020e */
[----:B------:R-:W2:Y:S01]  /*3a40*/  LDG.E.64.CONSTANT R14, desc[UR6][R26.64] ;  /* 0x000000061a0e7981 */ /* 0x000ea2000c1e9b00 */
[----:B------:R-:W-:Y:S02]  /*3a50*/  VIADD R18, R18, 0x1 ;  /* 0x0000000112127836 */ /* 0x000fe40000000000 */
[----:B------:R-:W-:Y:S02]  /*3a60*/  VIADD R23, R23, 0x1 ;  /* 0x0000000117177836 */ /* 0x000fe40000000000 */
[----:B--2---:R-:W-:-:S04]  /*3a70*/  IMAD.WIDE.U32 R16, P2, R14, R19, R16 ;  /* 0x000000130e107225 */ /* 0x004fc80007840010 */
[C---:B------:R-:W-:Y:S02]  /*3a80*/  IMAD R25, R14.reuse, R11, RZ ;  /* 0x0000000b0e197224 */ /* 0x040fe400078e02ff */
[----:B------:R-:W-:Y:S02]  /*3a90*/  IMAD R24, R15, R19, RZ ;  /* 0x000000130f187224 */ /* 0x000fe400078e02ff */
[----:B------:R-:W-:Y:S01]  /*3aa0*/  IMAD.HI.U32 R14, R14, R11, RZ ;  /* 0x0000000b0e0e7227 */ /* 0x000fe200078e00ff */
[----:B------:R-:W-:-:S03]  /*3ab0*/  IADD3 R25, P0, PT, R25, R17, RZ ;  /* 0x0000001119197210 */ /* 0x000fc60007f1e0ff */
[----:B------:R-:W-:Y:S01]  /*3ac0*/  IMAD.X R27, RZ, RZ, R14, P2 ;  /* 0x000000ffff1b7224 */ /* 0x000fe200010e060e */
[----:B------:R-:W-:Y:S01]  /*3ad0*/  IADD3 R25, P1, PT, R24, R25, RZ ;  /* 0x0000001918197210 */ /* 0x000fe20007f3e0ff */
[----:B------:R-:W-:Y:S02]  /*3ae0*/  IMAD.MOV.U32 R24, RZ, RZ, R16 ;  /* 0x000000ffff187224 */ /* 0x000fe400078e0010 */
[----:B------:R-:W-:-:S04]  /*3af0*/  IMAD.HI.U32 R16, R15, R19, RZ ;  /* 0x000000130f107227 */ /* 0x000fc800078e00ff */
[----:B------:R-:W-:Y:S01]  /*3b00*/  IMAD.HI.U32 R14, R15, R11, RZ ;  /* 0x0000000b0f0e7227 */ /* 0x000fe200078e00ff */
[----:B------:R-:W-:-:S03]  /*3b10*/  IADD3.X R16, P0, PT, R16, R27, RZ, P0, !PT ;  /* 0x0000001b10107210 */ /* 0x000fc6000071e4ff */
[----:B------:R-:W-:Y:S02]  /*3b20*/  IMAD R15, R15, R11, RZ ;  /* 0x0000000b0f0f7224 */ /* 0x000fe400078e02ff */
[----:B------:R-:W-:Y:S01]  /*3b30*/  IMAD.X R14, RZ, RZ, R14, P0 ;  /* 0x000000ffff0e7224 */ /* 0x000fe200000e060e */
[----:B------:R-:W-:Y:S01]  /*3b40*/  ISETP.NE.AND P0, PT, R18, -0xf, PT ;  /* 0xfffffff11200780c */ /* 0x000fe20003f05270 */
[C---:B------:R-:W-:Y:S01]  /*3b50*/  IMAD R17, R22.reuse, 0x8, R1 ;  /* 0x0000000816117824 */ /* 0x040fe200078e0201 */
[----:B------:R-:W-:Y:S01]  /*3b60*/  IADD3.X R16, P1, PT, R15, R16, RZ, P1, !PT ;  /* 0x000000100f107210 */ /* 0x000fe20000f3e4ff */
[----:B------:R-:W-:-:S03]  /*3b70*/  VIADD R22, R22, 0x1 ;  /* 0x0000000116167836 */ /* 0x000fc60000000000 */
[----:B------:R0:W-:Y:S02]  /*3b80*/  STL.64 [R17], R24 ;  /* 0x0000001811007387 */ /* 0x0001e40000100a00 */
[----:B0-----:R-:W-:-:S05]  /*3b90*/  IMAD.X R17, RZ, RZ, R14, P1 ;  /* 0x000000ffff117224 */ /* 0x001fca00008e060e */
[----:B------:R-:W-:Y:S05]  /*3ba0*/  @P0 BRA `(.L_x_44) ;  /* 0xfffffffc00940947 */ /* 0x000fea000383ffff */
[----:B------:R-:W-:Y:S05]  /*3bb0*/  BSYNC.RECONVERGENT B3 ;  /* 0x0000000000037941 */ /* 0x000fea0003800200 */
.L_x_43:
[----:B------:R-:W-:-:S05]  /*3bc0*/  LOP3.LUT R11, R10, 0x7ff, RZ, 0xc0, !PT ;  /* 0x000007ff0a0b7812 */ /* 0x000fca00078ec0ff */
[----:B------:R-:W-:-:S05]  /*3bd0*/  VIADD R11, R11, 0xfffffc00 ;  /* 0xfffffc000b0b7836 */ /* 0x000fca0000000000 */
[----:B------:R-:W-:Y:S02]  /*3be0*/  SHF.R.U32.HI R12, RZ, 0x6, R11 ;  /* 0x00000006ff0c7819 */ /* 0x000fe4000001160b */
[----:B------:R-:W-:Y:S02]  /*3bf0*/  ISETP.GE.U32.AND P0, PT, R11, 0x80, PT ;  /* 0x000000800b00780c */ /* 0x000fe40003f06070 */
[----:B------:R-:W-:-:S04]  /*3c00*/  IADD3 R12, PT, PT, -R12, 0x13, RZ ;  /* 0x000000130c0c7810 */ /* 0x000fc80007ffe1ff */
[----:B------:R-:W-:-:S07]  /*3c10*/  SEL R11, R12, 0x12, P0 ;  /* 0x000000120c0b7807 */ /* 0x000fce0000000000 */
.L_x_42:
[----:B------:R-:W-:Y:S05]  /*3c20*/  BSYNC.RECONVERGENT B2 ;  /* 0x0000000000027941 */ /* 0x000fea0003800200 */
.L_x_41:
[C---:B------:R-:W-:Y:S02]  /*3c30*/  LOP3.LUT R12, R10.reuse, 0x7ff, RZ, 0xc0, !PT ;  /* 0x000007ff0a0c7812 */ /* 0x040fe400078ec0ff */
[----:B------:R-:W-:-:S03]  /*3c40*/  LOP3.LUT P0, R23, R10, 0x3f, RZ, 0xc0, !PT ;  /* 0x0000003f0a177812 */ /* 0x000fc6000780c0ff */
[----:B------:R-:W-:-:S05]  /*3c50*/  VIADD R12, R12, 0xfffffc00 ;  /* 0xfffffc000c0c7836 */ /* 0x000fca0000000000 */
[----:B------:R-:W-:-:S05]  /*3c60*/  SHF.R.U32.HI R12, RZ, 0x6, R12 ;  /* 0x00000006ff0c7819 */ /* 0x000fca000001160c */
[----:B------:R-:W-:-:S04]  /*3c70*/  IMAD.IADD R10, R12, 0x1, R11 ;  /* 0x000000010c0a7824 */ /* 0x000fc800078e020b */
[----:B------:R-:W-:-:S05]  /*3c80*/  IMAD.U32 R29, R10, 0x8, R1 ;  /* 0x000000080a1d7824 */ /* 0x000fca00078e0001 */
[----:B------:R0:W-:Y:S04]  /*3c90*/  STL.64 [R29+-0x78], R16 ;  /* 0xffff88101d007387 */ /* 0x0001e80000100a00 */
[----:B------:R-:W2:Y:S04]  /*3ca0*/  @P0 LDL.64 R14, [R1+0x8] ;  /* 0x00000800010e0983 */ /* 0x000ea80000100a00 */
[----:B------:R-:W3:Y:S04]  /*3cb0*/  LDL.64 R12, [R1+0x10] ;  /* 0x00001000010c7983 */ /* 0x000ee80000100a00 */
[----:B------:R-:W4:Y:S01]  /*3cc0*/  LDL.64 R10, [R1+0x18] ;  /* 0x00001800010a7983 */ /* 0x000f220000100a00 */
[----:B------:R-:W-:Y:S01]  /*3cd0*/  BSSY.RECONVERGENT B2, `(.L_x_45) ;  /* 0x0000035000027945 */ /* 0x000fe20003800200 */
[----:B--2---:R-:W-:-:S02]  /*3ce0*/  @P0 SHF.R.U64 R25, R14, 0x1, R15 ;  /* 0x000000010e190819 */ /* 0x004fc4000000120f */
[----:B------:R-:W-:Y:S02]  /*3cf0*/  @P0 SHF.R.U32.HI R27, RZ, 0x1, R15 ;  /* 0x00000001ff1b0819 */ /* 0x000fe4000001160f */
[----:B------:R-:W-:Y:S02]  /*3d00*/  @P0 LOP3.LUT R14, R23, 0x3f, RZ, 0x3c, !PT ;  /* 0x0000003f170e0812 */ /* 0x000fe400078e3cff */
[C---:B---3--:R-:W-:Y:S02]  /*3d10*/  @P0 SHF.L.U32 R22, R12.reuse, R23, RZ ;  /* 0x000000170c160219 */ /* 0x048fe400000006ff */
[----:B0-----:R-:W-:Y:S02]  /*3d20*/  @P0 SHF.R.U64 R17, R25, R14, R27 ;  /* 0x0000000e19110219 */ /* 0x001fe4000000121b */
[--C-:B------:R-:W-:Y:S02]  /*3d30*/  @P0 SHF.R.U32.HI R15, RZ, 0x1, R13.reuse ;  /* 0x00000001ff0f0819 */ /* 0x100fe4000001160d */
[----:B------:R-:W-:-:S02]  /*3d40*/  @P0 SHF.R.U64 R18, R12, 0x1, R13 ;  /* 0x000000010c120819 */ /* 0x000fc4000000120d */
[----:B------:R-:W-:Y:S02]  /*3d50*/  @P0 SHF.L.U64.HI R19, R12, R23, R13 ;  /* 0x000000170c130219 */ /* 0x000fe4000001020d */
[-C--:B------:R-:W-:Y:S02]  /*3d60*/  @P0 SHF.R.U32.HI R24, RZ, R14.reuse, R27 ;  /* 0x0000000eff180219 */ /* 0x080fe4000001161b */
[----:B------:R-:W-:Y:S02]  /*3d70*/  @P0 LOP3.LUT R12, R22, R17, RZ, 0xfc, !PT ;  /* 0x00000011160c0212 */ /* 0x000fe400078efcff */
[----:B----4-:R-:W-:Y:S02]  /*3d80*/  @P0 SHF.L.U32 R16, R10, R23, RZ ;  /* 0x000000170a100219 */ /* 0x010fe400000006ff */
[----:B------:R-:W-:Y:S02]  /*3d90*/  @P0 SHF.R.U64 R25, R18, R14, R15 ;  /* 0x0000000e12190219 */ /* 0x000fe4000000120f */
[----:B------:R-:W-:-:S02]  /*3da0*/  @P0 LOP3.LUT R13, R19, R24, RZ, 0xfc, !PT ;  /* 0x00000018130d0212 */ /* 0x000fc400078efcff */
[----:B------:R-:W-:Y:S02]  /*3db0*/  @P0 SHF.L.U64.HI R22, R10, R23, R11 ;  /* 0x000000170a160219 */ /* 0x000fe4000001020b */
[----:B------:R-:W-:Y:S01]  /*3dc0*/  @P0 SHF.R.U32.HI R15, RZ, R14, R15 ;  /* 0x0000000eff0f0219 */ /* 0x000fe2000001160f */
[----:B------:R-:W-:Y:S01]  /*3dd0*/  IMAD.SHL.U32 R14, R12, 0x4, RZ ;  /* 0x000000040c0e7824 */ /* 0x000fe200078e00ff */
[----:B------:R-:W-:Y:S02]  /*3de0*/  @P0 LOP3.LUT R10, R16, R25, RZ, 0xfc, !PT ;  /* 0x00000019100a0212 */ /* 0x000fe400078efcff */
[----:B------:R-:W-:Y:S02]  /*3df0*/  SHF.L.U64.HI R12, R12, 0x2, R13 ;  /* 0x000000020c0c7819 */ /* 0x000fe4000001020d */
[----:B------:R-:W-:Y:S02]  /*3e00*/  SHF.L.W.U32.HI R18, R13, 0x2, R10 ;  /* 0x000000020d127819 */ /* 0x000fe40000010e0a */
[----:B------:R-:W-:-:S02]  /*3e10*/  @P0 LOP3.LUT R11, R22, R15, RZ, 0xfc, !PT ;  /* 0x0000000f160b0212 */ /* 0x000fc400078efcff */
[----:B------:R-:W-:Y:S02]  /*3e20*/  IADD3 RZ, P0, PT, RZ, -R14, RZ ;  /* 0x8000000effff7210 */ /* 0x000fe40007f1e0ff */
[----:B------:R-:W-:Y:S02]  /*3e30*/  LOP3.LUT R13, RZ, R12, RZ, 0x33, !PT ;  /* 0x0000000cff0d7212 */ /* 0x000fe400078e33ff */
[----:B------:R-:W-:Y:S02]  /*3e40*/  SHF.L.W.U32.HI R16, R10, 0x2, R11 ;  /* 0x000000020a107819 */ /* 0x000fe40000010e0b */
[----:B------:R-:W-:Y:S02]  /*3e50*/  LOP3.LUT R10, RZ, R18, RZ, 0x33, !PT ;  /* 0x00000012ff0a7212 */ /* 0x000fe400078e33ff */
[----:B------:R-:W-:Y:S02]  /*3e60*/  IADD3.X R13, P0, PT, RZ, R13, RZ, P0, !PT ;  /* 0x0000000dff0d7210 */ /* 0x000fe4000071e4ff */
[----:B------:R-:W-:-:S02]  /*3e70*/  LOP3.LUT R17, RZ, R16, RZ, 0x33, !PT ;  /* 0x00000010ff117212 */ /* 0x000fc400078e33ff */
[----:B------:R-:W-:Y:S02]  /*3e80*/  IADD3.X R15, P1, PT, RZ, R10, RZ, P0, !PT ;  /* 0x0000000aff0f7210 */ /* 0x000fe4000073e4ff */
[----:B------:R-:W-:-:S03]  /*3e90*/  ISETP.GT.U32.AND P2, PT, R18, -0x1, PT ;  /* 0xffffffff1200780c */ /* 0x000fc60003f44070 */
[----:B------:R-:W-:Y:S01]  /*3ea0*/  IMAD.X R17, RZ, RZ, R17, P1 ;  /* 0x000000ffff117224 */ /* 0x000fe200008e0611 */
[----:B------:R-:W-:-:S04]  /*3eb0*/  ISETP.GT.AND.EX P0, PT, R16, -0x1, PT, P2 ;  /* 0xffffffff1000780c */ /* 0x000fc80003f04320 */
[----:B------:R-:W-:Y:S02]  /*3ec0*/  SEL R17, R16, R17, P0 ;  /* 0x0000001110117207 */ /* 0x000fe40000000000 */
[----:B------:R-:W-:Y:S02]  /*3ed0*/  SEL R18, R18, R15, P0 ;  /* 0x0000000f12127207 */ /* 0x000fe40000000000 */
[----:B------:R-:W-:-:S04]  /*3ee0*/  ISETP.NE.U32.AND P1, PT, R17, RZ, PT ;  /* 0x000000ff1100720c */ /* 0x000fc80003f25070 */
[----:B------:R-:W-:Y:S01]  /*3ef0*/  SEL R15, R18, R17, !P1 ;  /* 0x00000011120f7207 */ /* 0x000fe20004800000 */
[----:B------:R-:W-:-:S05]  /*3f00*/  @!P0 IMAD.MOV R14, RZ, RZ, -R14 ;  /* 0x000000ffff0e8224 */ /* 0x000fca00078e0a0e */
[----:B------:R-:W0:Y:S02]  /*3f10*/  FLO.U32 R15, R15 ;  /* 0x0000000f000f7300 */ /* 0x000e2400000e0000 */
[C---:B0-----:R-:W-:Y:S02]  /*3f20*/  IADD3 R19, PT, PT, -R15.reuse, 0x1f, RZ ;  /* 0x0000001f0f137810 */ /* 0x041fe40007ffe1ff */
[----:B------:R-:W-:-:S03]  /*3f30*/  IADD3 R10, PT, PT, -R15, 0x3f, RZ ;  /* 0x0000003f0f0a7810 */ /* 0x000fc60007ffe1ff */
[----:B------:R-:W-:Y:S01]  /*3f40*/  @P1 IMAD.MOV R10, RZ, RZ, R19 ;  /* 0x000000ffff0a1224 */ /* 0x000fe200078e0213 */
[----:B------:R-:W-:-:S04]  /*3f50*/  SEL R19, R12, R13, P0 ;  /* 0x0000000d0c137207 */ /* 0x000fc80000000000 */
[----:B------:R-:W-:-:S13]  /*3f60*/  ISETP.NE.AND P1, PT, R10, RZ, PT ;  /* 0x000000ff0a00720c */ /* 0x000fda0003f25270 */
[----:B------:R-:W-:Y:S05]  /*3f70*/  @!P1 BRA `(.L_x_46) ;  /* 0x0000000000289947 */ /* 0x000fea0003800000 */
[----:B------:R-:W-:Y:S02]  /*3f80*/  LOP3.LUT R13, R10, 0x3f, RZ, 0xc0, !PT ;  /* 0x0000003f0a0d7812 */ /* 0x000fe400078ec0ff */
[--C-:B------:R-:W-:Y:S02]  /*3f90*/  SHF.R.U64 R15, R14, 0x1, R19.reuse ;  /* 0x000000010e0f7819 */ /* 0x100fe40000001213 */
[----:B------:R-:W-:Y:S02]  /*3fa0*/  SHF.R.U32.HI R19, RZ, 0x1, R19 ;  /* 0x00000001ff137819 */ /* 0x000fe40000011613 */
[----:B------:R-:W-:Y:S02]  /*3fb0*/  LOP3.LUT R12, R10, 0x3f, RZ, 0xc, !PT ;  /* 0x0000003f0a0c7812 */ /* 0x000fe400078e0cff */
[CC--:B------:R-:W-:Y:S02]  /*3fc0*/  SHF.L.U64.HI R17, R18.reuse, R13.reuse, R17 ;  /* 0x0000000d12117219 */ /* 0x0c0fe40000010211 */
[----:B------:R-:W-:-:S02]  /*3fd0*/  SHF.L.U32 R13, R18, R13, RZ ;  /* 0x0000000d120d7219 */ /* 0x000fc400000006ff */
[-CC-:B------:R-:W-:Y:S02]  /*3fe0*/  SHF.R.U64 R18, R15, R12.reuse, R19.reuse ;  /* 0x0000000c0f127219 */ /* 0x180fe40000001213 */
[----:B------:R-:W-:Y:S02]  /*3ff0*/  SHF.R.U32.HI R12, RZ, R12, R19 ;  /* 0x0000000cff0c7219 */ /* 0x000fe40000011613 */
[----:B------:R-:W-:Y:S02]  /*4000*/  LOP3.LUT R18, R13, R18, RZ, 0xfc, !PT ;  /* 0x000000120d127212 */ /* 0x000fe400078efcff */
[----:B------:R-:W-:-:S07]  /*4010*/  LOP3.LUT R17, R17, R12, RZ, 0xfc, !PT ;  /* 0x0000000c11117212 */ /* 0x000fce00078efcff */
.L_x_46:
[----:B------:R-:W-:Y:S05]  /*4020*/  BSYNC.RECONVERGENT B2 ;  /* 0x0000000000027941 */ /* 0x000fea0003800200 */
.L_x_45:
[----:B------:R-:W-:Y:S01]  /*4030*/  IMAD.WIDE.U32 R14, R18, 0x2168c235, RZ ;  /* 0x2168c235120e7825 */ /* 0x000fe200078e00ff */
[----:B------:R-:W-:-:S03]  /*4040*/  SHF.R.U32.HI R11, RZ, 0x1e, R11 ;  /* 0x0000001eff0b7819 */ /* 0x000fc6000001160b */
[----:B------:R-:W-:Y:S01]  /*4050*/  IMAD.MOV.U32 R12, RZ, RZ, R15 ;  /* 0x000000ffff0c7224 */ /* 0x000fe200078e000f */
[----:B------:R-:W-:Y:S01]  /*4060*/  IADD3 RZ, P1, PT, R14, R14, RZ ;  /* 0x0000000e0eff7210 */ /* 0x000fe20007f3e0ff */
[----:B------:R-:W-:Y:S01]  /*4070*/  IMAD.MOV.U32 R13, RZ, RZ, RZ ;  /* 0x000000ffff0d7224 */ /* 0x000fe200078e00ff */
[----:B------:R-:W-:Y:S01]  /*4080*/  LEA.HI R16, R16, R11, RZ, 0x1 ;  /* 0x0000000b10107211 */ /* 0x000fe200078f08ff */
[----:B------:R-:W-:-:S04]  /*4090*/  IMAD.HI.U32 R15, R17, -0x36f0255e, RZ ;  /* 0xc90fdaa2110f7827 */ /* 0x000fc800078e00ff */
[----:B------:R-:W-:-:S04]  /*40a0*/  IMAD.WIDE.U32 R12, R18, -0x36f0255e, R12 ;  /* 0xc90fdaa2120c7825 */ /* 0x000fc800078e000c */
[----:B------:R-:W-:-:S04]  /*40b0*/  IMAD.WIDE.U32 R12, P2, R17, 0x2168c235, R12 ;  /* 0x2168c235110c7825 */ /* 0x000fc8000784000c */
[----:B------:R-:W-:Y:S01]  /*40c0*/  IMAD R17, R17, -0x36f0255e, RZ ;  /* 0xc90fdaa211117824 */ /* 0x000fe200078e02ff */
[----:B------:R-:W-:Y:S01]  /*40d0*/  IADD3.X RZ, P1, PT, R12, R12, RZ, P1, !PT ;  /* 0x0000000c0cff7210 */ /* 0x000fe20000f3e4ff */
[----:B------:R-:W-:-:S03]  /*40e0*/  IMAD.X R14, RZ, RZ, R15, P2 ;  /* 0x000000ffff0e7224 */ /* 0x000fc600010e060f */
[----:B------:R-:W-:-:S04]  /*40f0*/  IADD3 R13, P2, PT, R17, R13, RZ ;  /* 0x0000000d110d7210 */ /* 0x000fc80007f5e0ff */
[C---:B------:R-:W-:Y:S01]  /*4100*/  ISETP.GT.U32.AND P3, PT, R13.reuse, RZ, PT ;  /* 0x000000ff0d00720c */ /* 0x040fe20003f64070 */
[----:B------:R-:W-:Y:S01]  /*4110*/  IMAD.X R14, RZ, RZ, R14, P2 ;  /* 0x000000ffff0e7224 */ /* 0x000fe200010e060e */
[----:B------:R-:W-:-:S04]  /*4120*/  IADD3.X R12, P2, PT, R13, R13, RZ, P1, !PT ;  /* 0x0000000d0d0c7210 */ /* 0x000fc80000f5e4ff */
[C---:B------:R-:W-:Y:S01]  /*4130*/  ISETP.GT.AND.EX P1, PT, R14.reuse, RZ, PT, P3 ;  /* 0x000000ff0e00720c */ /* 0x040fe20003f24330 */
[----:B------:R-:W-:-:S03]  /*4140*/  IMAD.X R15, R14, 0x1, R14, P2 ;  /* 0x000000010e0f7824 */ /* 0x000fc600010e060e */
[----:B------:R-:W-:Y:S02]  /*4150*/  SEL R12, R12, R13, P1 ;  /* 0x0000000d0c0c7207 */ /* 0x000fe40000800000 */
[----:B------:R-:W-:Y:S02]  /*4160*/  SEL R13, R15, R14, P1 ;  /* 0x0000000e0f0d7207 */ /* 0x000fe40000800000 */
[----:B------:R-:W-:Y:S02]  /*4170*/  IADD3 R24, P2, PT, R12, 0x1, RZ ;  /* 0x000000010c187810 */ /* 0x000fe40007f5e0ff */
[----:B------:R-:W-:Y:S02]  /*4180*/  SEL R15, RZ, 0xffffffff, !P1 ;  /* 0xffffffffff0f7807 */ /* 0x000fe40004800000 */
[----:B------:R-:W-:Y:S01]  /*4190*/  LOP3.LUT P1, R25, R9, 0x80000000, RZ, 0xc0, !PT ;  /* 0x8000000009197812 */ /* 0x000fe2000782c0ff */
[----:B------:R-:W-:Y:S02]  /*41a0*/  IMAD.X R13, RZ, RZ, R13, P2 ;  /* 0x000000ffff0d7224 */ /* 0x000fe400010e060d */
[----:B------:R-:W-:Y:S01]  /*41b0*/  IMAD.IADD R10, R15, 0x1, -R10 ;  /* 0x000000010f0a7824 */ /* 0x000fe200078e0a0a */
[----:B------:R-:W-:-:S02]  /*41c0*/  @!P0 LOP3.LUT R25, R25, 0x80000000, RZ, 0x3c, !PT ;  /* 0x8000000019198812 */ /* 0x000fc400078e3cff */
[----:B------:R-:W-:Y:S01]  /*41d0*/  SHF.R.U64 R24, R24, 0xa, R13 ;  /* 0x0000000a18187819 */ /* 0x000fe2000000120d */
[----:B------:R-:W-:-:S03]  /*41e0*/  IMAD.SHL.U32 R10, R10, 0x100000, RZ ;  /* 0x001000000a0a7824 */ /* 0x000fc600078e00ff */
[----:B------:R-:W-:-:S03]  /*41f0*/  IADD3 R24, P2, PT, R24, 0x1, RZ ;  /* 0x0000000118187810 */ /* 0x000fc60007f5e0ff */
[----:B------:R-:W-:Y:S01]  /*4200*/  @P1 IMAD.MOV R16, RZ, RZ, -R16 ;  /* 0x000000ffff101224 */ /* 0x000fe200078e0a10 */
[----:B------:R-:W-:-:S04]  /*4210*/  LEA.HI.X R13, R13, RZ, RZ, 0x16, P2 ;  /* 0x000000ff0d0d7211 */ /* 0x000fc800010fb4ff */
[--C-:B------:R-:W-:Y:S02]  /*4220*/  SHF.R.U64 R24, R24, 0x1, R13.reuse ;  /* 0x0000000118187819 */ /* 0x100fe4000000120d */
[----:B------:R-:W-:Y:S02]  /*4230*/  SHF.R.U32.HI R9, RZ, 0x1, R13 ;  /* 0x00000001ff097819 */ /* 0x000fe4000001160d */
[----:B------:R-:W-:-:S04]  /*4240*/  IADD3 R24, P2, P3, RZ, RZ, R24 ;  /* 0x000000ffff187210 */ /* 0x000fc80007b5e018 */
[----:B------:R-:W-:-:S04]  /*4250*/  IADD3.X R10, PT, PT, R10, 0x3fe00000, R9, P2, P3 ;  /* 0x3fe000000a0a7810 */ /* 0x000fc800017e6409 */
[----:B------:R-:W-:-:S07]  /*4260*/  LOP3.LUT R25, R10, R25, RZ, 0xfc, !PT ;  /* 0x000000190a197212 */ /* 0x000fce00078efcff */
.L_x_40:
[----:B------:R-:W-:-:S04]  /*4270*/  IMAD.MOV.U32 R9, RZ, RZ, 0x0 ;  /* 0x00000000ff097424 */ /* 0x000fc800078e00ff */
[----:B------:R-:W-:Y:S05]  /*4280*/  RET.REL.NODEC R8 `(_Z30calculate_distances_from_cairoPdS_ddS_i) ;  /* 0xffffffbc085c7950 */ /* 0x000fea0003c3ffff */
.L_x_47:
[----:B------:R-:W-:-:S00]  /*4290*/  BRA `(.L_x_47) ;  /* 0xfffffffc00fc7947 */ /* 0x000fc0000383ffff */
[----:B------:R-:W-:-:S00]  /*42a0*/  NOP ;  /* 0x0000000000007918 */ /* 0x000fc00000000000 */
        /* <DEDUP_REMOVED lines=13> */
.L_x_99:


//--------------------- .text._Z16haversine_kernelPdS_ddS_i --------------------------
	.section	.text._Z16haversine_kernelPdS_ddS_i,"ax",@progbits
	.align	128
        .global         _Z16haversine_kernelPdS_ddS_i
        .type           _Z16haversine_kernelPdS_ddS_i,@function
        .size           _Z16haversine_kernelPdS_ddS_i,(.L_x_103 - _Z16haversine_kernelPdS_ddS_i)
        .other          _Z16haversine_kernelPdS_ddS_i,@"STO_CUDA_ENTRY STV_DEFAULT"
_Z16haversine_kernelPdS_ddS_i:
.text._Z16haversine_kernelPdS_ddS_i:
        /* <DEDUP_REMOVED lines=33> */
[----:B------:R-:W-:Y:S05]  /*0210*/  CALL.REL.NOINC `($__internal_2_$__cuda_sm20_div_rn_f64_full) ;  /* 0x0000002000dc7944 */ /* 0x000fea0003c00000 */
[----:B------:R-:W-:Y:S02]  /*0220*/  IMAD.MOV.U32 R4, RZ, RZ, R16 ;  /* 0x000000ffff047224 */ /* 0x000fe400078e0010 */
[----:B------:R-:W-:-:S07]  /*0230*/  IMAD.MOV.U32 R5, RZ, RZ, R17 ;  /* 0x000000ffff057224 */ /* 0x000fce00078e0011 */
.L_x_48:
        /* <DEDUP_REMOVED lines=26> */
[----:B------:R-:W-:Y:S05]  /*03e0*/  CALL.REL.NOINC `($__internal_2_$__cuda_sm20_div_rn_f64_full) ;  /* 0x0000002000687944 */ /* 0x000fea0003c00000 */
[----:B------:R-:W-:Y:S02]  /*03f0*/  IMAD.MOV.U32 R2, RZ, RZ, R16 ;  /* 0x000000ffff027224 */ /* 0x000fe400078e0010 */
[----:B------:R-:W-:-:S07]  /*0400*/  IMAD.MOV.U32 R3, RZ, RZ, R17 ;  /* 0x000000ffff037224 */ /* 0x000fce00078e0011 */
.L_x_50:
[----:B------:R-:W-:Y:S05]  /*0410*/  BSYNC.RECONVERGENT B0 ;  /* 0x0000000000007941 */ /* 0x000fea0003800200 */
.L_x_49:
        /* <DEDUP_REMOVED lines=32> */
[----:B------:R-:W-:Y:S05]  /*0620*/  CALL.REL.NOINC `($_Z16haversine_kernelPdS_ddS_i$__internal_trig_reduction_slowpathd) ;  /* 0x0000003000907944 */ /* 0x000fea0003c00000 */
[----:B------:R-:W-:Y:S02]  /*0630*/  IMAD.MOV.U32 R22, RZ, RZ, R16 ;  /* 0x000000ffff167224 */ /* 0x000fe400078e0010 */
[----:B------:R-:W-:Y:S02]  /*0640*/  IMAD.MOV.U32 R20, RZ, RZ, R24 ;  /* 0x000000ffff147224 */ /* 0x000fe400078e0018 */
[----:B------:R-:W-:-:S07]  /*0650*/  IMAD.MOV.U32 R21, RZ, RZ, R25 ;  /* 0x000000ffff157224 */ /* 0x000fce00078e0019 */
.L_x_52:
[----:B------:R-:W-:Y:S05]  /*0660*/  BSYNC.RECONVERGENT B0 ;  /* 0x0000000000007941 */ /* 0x000fea0003800200 */
.L_x_51:
        /* <DEDUP_REMOVED lines=33> */
[----:B------:R-:W-:Y:S05]  /*0880*/  CALL.REL.NOINC `($_Z16haversine_kernelPdS_ddS_i$__internal_accurate_pow) ;  /* 0x0000002400547944 */ /* 0x000fea0003c00000 */
[----:B------:R-:W-:Y:S05]  /*0890*/  BSYNC.RECONVERGENT B0 ;  /* 0x0000000000007941 */ /* 0x000fea0003800200 */
.L_x_53:
        /* <DEDUP_REMOVED lines=16> */
.L_x_55:
[----:B------:R-:W-:Y:S05]  /*09a0*/  BSYNC.RECONVERGENT B0 ;  /* 0x0000000000007941 */ /* 0x000fea0003800200 */
.L_x_54:
        /* <DEDUP_REMOVED lines=29> */
.L_x_59:
[----:B------:R-:W-:Y:S05]  /*0b80*/  BSYNC.RECONVERGENT B1 ;  /* 0x0000000000017941 */ /* 0x000fea0003800200 */
.L_x_58:
[----:B------:R-:W-:-:S07]  /*0b90*/  VIADD R24, R8, 0x1 ;  /* 0x0000000108187836 */ /* 0x000fce0000000000 */
.L_x_57:
[----:B------:R-:W-:Y:S05]  /*0ba0*/  BSYNC.RECONVERGENT B0 ;  /* 0x0000000000007941 */ /* 0x000fea0003800200 */
.L_x_56:
        /* <DEDUP_REMOVED lines=55> */
[----:B------:R-:W-:-:S07]  /*0f20*/  IMAD.MOV.U32 R8, RZ, RZ, R16 ;  /* 0x000000ffff087224 */ /* 0x000fce00078e0010 */
.L_x_63:
[----:B------:R-:W-:Y:S05]  /*0f30*/  BSYNC.RECONVERGENT B1 ;  /* 0x0000000000017941 */ /* 0x000fea0003800200 */
.L_x_62:
[----:B------:R-:W-:-:S07]  /*0f40*/  VIADD R22, R8, 0x1 ;  /* 0x0000000108167836 */ /* 0x000fce0000000000 */
.L_x_61:
[----:B------:R-:W-:Y:S05]  /*0f50*/  BSYNC.RECONVERGENT B0 ;  /* 0x0000000000007941 */ /* 0x000fea0003800200 */
.L_x_60:
        /* <DEDUP_REMOVED lines=56> */
[----:B------:R-:W-:Y:S05]  /*12e0*/  CALL.REL.NOINC `($__internal_2_$__cuda_sm20_div_rn_f64_full) ;  /* 0x0000001000a87944 */ /* 0x000fea0003c00000 */
[----:B------:R-:W-:Y:S02]  /*12f0*/  IMAD.MOV.U32 R2, RZ, RZ, R16 ;  /* 0x000000ffff027224 */ /* 0x000fe400078e0010 */
[----:B------:R-:W-:-:S07]  /*1300*/  IMAD.MOV.U32 R3, RZ, RZ, R17 ;  /* 0x000000ffff037224 */ /* 0x000fce00078e0011 */
.L_x_65:
[----:B------:R-:W-:Y:S05]  /*1310*/  BSYNC.RECONVERGENT B0 ;  /* 0x0000000000007941 */ /* 0x000fea0003800200 */
.L_x_64:
        /* <DEDUP_REMOVED lines=24> */
.L_x_66:
        /* <DEDUP_REMOVED lines=30> */
.L_x_68:
[----:B------:R-:W-:Y:S05]  /*1680*/  BSYNC.RECONVERGENT B0 ;  /* 0x0000000000007941 */ /* 0x000fea0003800200 */
.L_x_67:
        /* <DEDUP_REMOVED lines=35> */
.L_x_69:
        /* <DEDUP_REMOVED lines=14> */
.L_x_71:
[----:B------:R-:W-:Y:S05]  /*19a0*/  BSYNC.RECONVERGENT B0 ;  /* 0x0000000000007941 */ /* 0x000fea0003800200 */
.L_x_70:
        /* <DEDUP_REMOVED lines=28> */
[----:B------:R-:W-:Y:S05]  /*1b70*/  CALL.REL.NOINC `($__internal_3_$__cuda_sm20_dsqrt_rn_f64_mediumpath_v1) ;  /* 0x0000000c00ec7944 */ /* 0x000fea0003c00000 */
[----:B------:R-:W-:Y:S02]  /*1b80*/  IMAD.MOV.U32 R12, RZ, RZ, R6 ;  /* 0x000000ffff0c7224 */ /* 0x000fe400078e0006 */
[----:B------:R-:W-:-:S07]  /*1b90*/  IMAD.MOV.U32 R13, RZ, RZ, R7 ;  /* 0x000000ffff0d7224 */ /* 0x000fce00078e0007 */
.L_x_73:
[----:B------:R-:W-:Y:S05]  /*1ba0*/  BSYNC.RECONVERGENT B0 ;  /* 0x0000000000007941 */ /* 0x000fea0003800200 */
.L_x_72:
        /* <DEDUP_REMOVED lines=25> */
[----:B------:R-:W-:Y:S05]  /*1d40*/  CALL.REL.NOINC `($__internal_3_$__cuda_sm20_dsqrt_rn_f64_mediumpath_v1) ;  /* 0x0000000c00787944 */ /* 0x000fea0003c00000 */
[----:B------:R-:W-:Y:S02]  /*1d50*/  IMAD.MOV.U32 R4, RZ, RZ, R6 ;  /* 0x000000ffff047224 */ /* 0x000fe400078e0006 */
[----:B------:R-:W-:-:S07]  /*1d60*/  IMAD.MOV.U32 R5, RZ, RZ, R7 ;  /* 0x000000ffff057224 */ /* 0x000fce00078e0007 */
.L_x_75:
[----:B------:R-:W-:Y:S05]  /*1d70*/  BSYNC.RECONVERGENT B0 ;  /* 0x0000000000007941 */ /* 0x000fea0003800200 */
.L_x_74:
        /* <DEDUP_REMOVED lines=27> */
[----:B------:R-:W-:Y:S05]  /*1f30*/  CALL.REL.NOINC `($__internal_2_$__cuda_sm20_div_rn_f64_full) ;  /* 0x0000000400947944 */ /* 0x000fea0003c00000 */
[----:B------:R-:W-:Y:S02]  /*1f40*/  IMAD.MOV.U32 R6, RZ, RZ, R16 ;  /* 0x000000ffff067224 */ /* 0x000fe400078e0010 */
[----:B------:R-:W-:-:S07]  /*1f50*/  IMAD.MOV.U32 R7, RZ, RZ, R17 ;  /* 0x000000ffff077224 */ /* 0x000fce00078e0011 */
.L_x_77:
[----:B------:R-:W-:Y:S05]  /*1f60*/  BSYNC.RECONVERGENT B0 ;  /* 0x0000000000007941 */ /* 0x000fea0003800200 */
.L_x_76:
        /* <DEDUP_REMOVED lines=98> */
        .weak           $__internal_2_$__cuda_sm20_div_rn_f64_full
        .type           $__internal_2_$__cuda_sm20_div_rn_f64_full,@function
        .size           $__internal_2_$__cuda_sm20_div_rn_f64_full,($__internal_3_$__cuda_sm20_dsqrt_rn_f64_mediumpath_v1 - $__internal_2_$__cuda_sm20_div_rn_f64_full)
$__internal_2_$__cuda_sm20_div_rn_f64_full:
        /* <DEDUP_REMOVED lines=66> */
.L_x_79:
        /* <DEDUP_REMOVED lines=16> */
.L_x_82:
[----:B------:R-:W-:Y:S01]  /*2ab0*/  LOP3.LUT R17, R11, 0x80000, RZ, 0xfc, !PT ;  /* 0x000800000b117812 */ /* 0x000fe200078efcff */
[----:B------:R-:W-:Y:S01]  /*2ac0*/  IMAD.MOV.U32 R16, RZ, RZ, R10 ;  /* 0x000000ffff107224 */ /* 0x000fe200078e000a */
[----:B------:R-:W-:Y:S06]  /*2ad0*/  BRA `(.L_x_80) ;  /* 0x0000000000087947 */ /* 0x000fec0003800000 */
.L_x_81:
[----:B------:R-:W-:Y:S01]  /*2ae0*/  LOP3.LUT R17, R9, 0x80000, RZ, 0xfc, !PT ;  /* 0x0008000009117812 */ /* 0x000fe200078efcff */
[----:B------:R-:W-:-:S07]  /*2af0*/  IMAD.MOV.U32 R16, RZ, RZ, R8 ;  /* 0x000000ffff107224 */ /* 0x000fce00078e0008 */
.L_x_80:
[----:B------:R-:W-:Y:S05]  /*2b00*/  BSYNC.RECONVERGENT B1 ;  /* 0x0000000000017941 */ /* 0x000fea0003800200 */
.L_x_78:
[----:B------:R-:W-:-:S04]  /*2b10*/  IMAD.MOV.U32 R7, RZ, RZ, 0x0 ;  /* 0x00000000ff077424 */ /* 0x000fc800078e00ff */
[----:B------:R-:W-:Y:S05]  /*2b20*/  RET.REL.NODEC R6 `(_Z16haversine_kernelPdS_ddS_i) ;  /* 0xffffffd406347950 */ /* 0x000fea0003c3ffff */
        .weak           $__internal_3_$__cuda_sm20_dsqrt_rn_f64_mediumpath_v1
        .type           $__internal_3_$__cuda_sm20_dsqrt_rn_f64_mediumpath_v1,@function
        .size           $__internal_3_$__cuda_sm20_dsqrt_rn_f64_mediumpath_v1,($_Z16haversine_kernelPdS_ddS_i$__internal_accurate_pow - $__internal_3_$__cuda_sm20_dsqrt_rn_f64_mediumpath_v1)
$__internal_3_$__cuda_sm20_dsqrt_rn_f64_mediumpath_v1:
        /* <DEDUP_REMOVED lines=15> */
.L_x_84:
        /* <DEDUP_REMOVED lines=24> */
.L_x_86:
[----:B------:R-:W-:-:S11]  /*2da0*/  DADD R6, R14, R14 ;  /* 0x000000000e067229 */ /* 0x000fd6000000000e */
.L_x_85:
[----:B------:R-:W-:Y:S05]  /*2db0*/  BSYNC.RECONVERGENT B1 ;  /* 0x0000000000017941 */ /* 0x000fea0003800200 */
.L_x_83:
[----:B------:R-:W-:-:S04]  /*2dc0*/  IMAD.MOV.U32 R3, RZ, RZ, 0x0 ;  /* 0x00000000ff037424 */ /* 0x000fc800078e00ff */
[----:B------:R-:W-:Y:S05]  /*2dd0*/  RET.REL.NODEC R2 `(_Z16haversine_kernelPdS_ddS_i) ;  /* 0xffffffd002887950 */ /* 0x000fea0003c3ffff */
        .type           $_Z16haversine_kernelPdS_ddS_i$__internal_accurate_pow,@function
        .size           $_Z16haversine_kernelPdS_ddS_i$__internal_accurate_pow,($_Z16haversine_kernelPdS_ddS_i$__internal_trig_reduction_slowpathd - $_Z16haversine_kernelPdS_ddS_i$__internal_accurate_pow)
$_Z16haversine_kernelPdS_ddS_i$__internal_accurate_pow:
        /* <DEDUP_REMOVED lines=163> */
.L_x_87:
[----:B------:R-:W-:Y:S01]  /*3810*/  DFMA R14, R14, R12, R12 ;  /* 0x0000000c0e0e722b */ /* 0x000fe2000000000c */
[----:B------:R-:W-:Y:S01]  /*3820*/  IMAD.MOV.U32 R27, RZ, RZ, 0x0 ;  /* 0x00000000ff1b7424 */ /* 0x000fe200078e00ff */
[----:B------:R-:W-:-:S08]  /*3830*/  DSETP.NEU.AND P0, PT, |R12|, +INF , PT ;  /* 0x7ff000000c00742a */ /* 0x000fd00003f0d200 */
[----:B------:R-:W-:Y:S02]  /*3840*/  FSEL R8, R12, R14, !P0 ;  /* 0x0000000e0c087208 */ /* 0x000fe40004000000 */
[----:B------:R-:W-:Y:S01]  /*3850*/  FSEL R9, R13, R15, !P0 ;  /* 0x0000000f0d097208 */ /* 0x000fe20004000000 */
[----:B------:R-:W-:Y:S06]  /*3860*/  RET.REL.NODEC R26 `(_Z16haversine_kernelPdS_ddS_i) ;  /* 0xffffffc41ae47950 */ /* 0x000fec0003c3ffff */
        .type           $_Z16haversine_kernelPdS_ddS_i$__internal_trig_reduction_slowpathd,@function
        .size           $_Z16haversine_kernelPdS_ddS_i$__internal_trig_reduction_slowpathd,(.L_x_103 - $_Z16haversine_kernelPdS_ddS_i$__internal_trig_reduction_slowpathd)
$_Z16haversine_kernelPdS_ddS_i$__internal_trig_reduction_slowpathd:
        /* <DEDUP_REMOVED lines=25> */
.L_x_92:
        /* <DEDUP_REMOVED lines=28> */
.L_x_91:
[----:B------:R-:W-:-:S05]  /*3bc0*/  LOP3.LUT R11, R10, 0x7ff, RZ, 0xc0, !PT ;  /* 0x000007ff0a0b7812 */ /* 0x000fca00078ec0ff */
[----:B------:R-:W-:-:S05]  /*3bd0*/  VIADD R11, R11, 0xfffffc00 ;  /* 0xfffffc000b0b7836 */ /* 0x000fca0000000000 */
[----:B------:R-:W-:Y:S02]  /*3be0*/  SHF.R.U32.HI R12, RZ, 0x6, R11 ;  /* 0x00000006ff0c7819 */ /* 0x000fe4000001160b */
[----:B------:R-:W-:Y:S02]  /*3bf0*/  ISETP.GE.U32.AND P0, PT, R11, 0x80, PT ;  /* 0x000000800b00780c */ /* 0x000fe40003f06070 */
[----:B------:R-:W-:-:S04]  /*3c00*/  IADD3 R12, PT, PT, -R12, 0x13, RZ ;  /* 0x000000130c0c7810 */ /* 0x000fc80007ffe1ff */
[----:B------:R-:W-:-:S07]  /*3c10*/  SEL R11, R12, 0x12, P0 ;  /* 0x000000120c0b7807 */ /* 0x000fce0000000000 */
.L_x_90:
[----:B------:R-:W-:Y:S05]  /*3c20*/  BSYNC.RECONVERGENT B2 ;  /* 0x0000000000027941 */ /* 0x000fea0003800200 */
.L_x_89:
        /* <DEDUP_REMOVED lines=63> */
.L_x_94:
[----:B------:R-:W-:Y:S05]  /*4020*/  BSYNC.RECONVERGENT B2 ;  /* 0x0000000000027941 */ /* 0x000fea0003800200 */
.L_x_93:
        /* <DEDUP_REMOVED lines=36> */
.L_x_88:
[----:B------:R-:W-:-:S04]  /*4270*/  IMAD.MOV.U32 R9, RZ, RZ, 0x0 ;  /* 0x00000000ff097424 */ /* 0x000fc800078e00ff */
[----:B------:R-:W-:Y:S05]  /*4280*/  RET.REL.NODEC R8 `(_Z16haversine_kernelPdS_ddS_i) ;  /* 0xffffffbc085c7950 */ /* 0x000fea0003c3ffff */
.L_x_95:
        /* <DEDUP_REMOVED lines=15> */
.L_x_103:


//--------------------- .nv.global.init           --------------------------
	.section	.nv.global.init,"aw",@progbits
	.align	16
.nv.global.init:
	.type		__cudart_sin_cos_coeffs,@object
	.size		__cudart_sin_cos_coeffs,(__cudart_i2opi_d - __cudart_sin_cos_coeffs)
__cudart_sin_cos_coeffs:
        /*0000*/ 	.byte	0x46, 0xd2, 0xb0, 0x2c, 0xf1, 0xe5, 0x5a, 0xbe, 0x92, 0xe3, 0xac, 0x69, 0xe3, 0x1d, 0xc7, 0x3e
        /*0010*/ 	.byte	0xa1, 0x62, 0xdb, 0x19, 0xa0, 0x01, 0x2a, 0xbf, 0x18, 0x08, 0x11, 0x11, 0x11, 0x11, 0x81, 0x3f
        /*0020*/ 	.byte	0x54, 0x55, 0x55, 0x55, 0x55, 0x55, 0xc5, 0xbf, 0x00, 0x00, 0x00, 0x00, 0x00, 0x00, 0x00, 0x00
        /*0030*/ 	.byte	0x00, 0x00, 0x00, 0x00, 0x00, 0x00, 0x00, 0x00, 0x64, 0x81, 0xfd, 0x20, 0x83, 0xff, 0xa8, 0xbd
        /*0040*/ 	.byte	0x28, 0x85, 0xef, 0xc1, 0xa7, 0xee, 0x21, 0x3e, 0xd9, 0xe6, 0x06, 0x8e, 0x4f, 0x7e, 0x92, 0xbe
        /*0050*/ 	.byte	0xe9, 0xbc, 0xdd, 0x19, 0xa0, 0x01, 0xfa, 0x3e, 0x47, 0x5d, 0xc1, 0x16, 0x6c, 0xc1, 0x56, 0xbf
        /*0060*/ 	.byte	0x51, 0x55, 0x55, 0x55, 0x55, 0x55, 0xa5, 0x3f, 0x00, 0x00, 0x00, 0x00, 0x00, 0x00, 0xe0, 0xbf
        /*0070*/ 	.byte	0x00, 0x00, 0x00, 0x00, 0x00, 0x00, 0xf0, 0x3f, 0x00, 0x00, 0x00, 0x00, 0x00, 0x00, 0x00, 0x00
	.type		__cudart_i2opi_d,@object
	.size		__cudart_i2opi_d,(.L_0 - __cudart_i2opi_d)
__cudart_i2opi_d:
        /* <DEDUP_REMOVED lines=9> */
.L_0:


//--------------------- .nv.shared.reserved.0     --------------------------
	.section	.nv.shared.reserved.0,"aw",@nobits
	.weak		__nv_reservedSMEM_offset_0_alias
	.size		__nv_reservedSMEM_offset_0_alias, 0, 64
	.other		__nv_reservedSMEM_offset_0_alias,@"STO_CUDA_RESERVED_SHARED STV_DEFAULT"
__nv_reservedSMEM_offset_0_alias:
	.zero		0
	.zero		64


//--------------------- .nv.constant0._Z30calculate_distances_from_cairoPdS_ddS_i --------------------------
	.section	.nv.constant0._Z30calculate_distances_from_cairoPdS_ddS_i,"a",@progbits
	.sectionflags	@""
	.align	4
.nv.constant0._Z30calculate_distances_from_cairoPdS_ddS_i:
	.zero		940


//--------------------- .nv.constant0._Z16haversine_kernelPdS_ddS_i --------------------------
	.section	.nv.constant0._Z16haversine_kernelPdS_ddS_i,"a",@progbits
	.sectionflags	@""
	.align	4
.nv.constant0._Z16haversine_kernelPdS_ddS_i:
	.zero		940


//--------------------- SYMBOLS --------------------------

	.type		.nv.reservedSmem.offset0,@object
	.size		.nv.reservedSmem.offset0,0x4
